//
// Generated by NVIDIA NVVM Compiler
//
// Compiler Build ID: CL-36424714
// Cuda compilation tools, release 13.0, V13.0.88
// Based on NVVM 20.0.0
//

.version 9.0
.target sm_100
.address_size 64

	// .globl	_Z19parallelSieveKernelyyPb
// _ZZ19parallelSieveKernelyyPbE6primes has been demoted

.visible .entry _Z19parallelSieveKernelyyPb(
	.param .u64 _Z19parallelSieveKernelyyPb_param_0,
	.param .u64 _Z19parallelSieveKernelyyPb_param_1,
	.param .u64 .ptr .align 1 _Z19parallelSieveKernelyyPb_param_2
)
{
	.reg .pred 	%p<19>;
	.reg .b16 	%rs<7>;
	.reg .b32 	%r<47>;
	.reg .b64 	%rd<111>;
	.reg .b64 	%fd<21>;
	// demoted variable
	.shared .align 1 .b8 _ZZ19parallelSieveKernelyyPbE6primes[48000];
	ld.param.u64 	%rd58, [_Z19parallelSieveKernelyyPb_param_0];
	ld.param.u64 	%rd59, [_Z19parallelSieveKernelyyPb_param_1];
	ld.param.u64 	%rd60, [_Z19parallelSieveKernelyyPb_param_2];
	cvta.to.global.u64 	%rd1, %rd60;
	mov.u32 	%r1, %tid.x;
	setp.ne.s32 	%p1, %r1, 0;
	@%p1 bra 	$L__BB0_4;
	add.s64 	%rd96, %rd1, 1;
	mov.b32 	%r46, 3;
	mov.u32 	%r7, _ZZ19parallelSieveKernelyyPbE6primes;
$L__BB0_2:
	ld.global.u8 	%rs1, [%rd96+-1];
	add.s32 	%r3, %r7, %r46;
	st.shared.u8 	[%r3+-3], %rs1;
	setp.eq.s32 	%p2, %r46, 48003;
	@%p2 bra 	$L__BB0_4;
	ld.global.u8 	%rs2, [%rd96];
	st.shared.u8 	[%r3+-2], %rs2;
	ld.global.u8 	%rs3, [%rd96+1];
	st.shared.u8 	[%r3+-1], %rs3;
	ld.global.u8 	%rs4, [%rd96+2];
	st.shared.u8 	[%r3], %rs4;
	add.s32 	%r46, %r46, 4;
	add.s64 	%rd96, %rd96, 4;
	bra.uni 	$L__BB0_2;
$L__BB0_4:
	bar.sync 	0;
	mov.u32 	%r8, %ctaid.x;
	mov.u32 	%r9, %ntid.x;
	mad.lo.s32 	%r5, %r8, %r9, %r1;
	shr.u64 	%rd5, %rd58, 1;
	or.b64  	%rd61, %rd58, %rd5;
	and.b64  	%rd62, %rd61, -4294967296;
	setp.ne.s64 	%p3, %rd62, 0;
	@%p3 bra 	$L__BB0_6;
	cvt.u32.u64 	%r10, %rd5;
	cvt.u32.u64 	%r11, %rd58;
	div.u32 	%r12, %r11, %r10;
	cvt.u64.u32 	%rd97, %r12;
	bra.uni 	$L__BB0_7;
$L__BB0_6:
	div.u64 	%rd97, %rd58, %rd5;
$L__BB0_7:
	add.s64 	%rd63, %rd97, %rd5;
	cvt.rn.f64.u64 	%fd1, %rd63;
	mul.f64 	%fd2, %fd1, 0d3FE0000000000000;
	cvt.rzi.u64.f64 	%rd9, %fd2;
	or.b64  	%rd64, %rd58, %rd9;
	and.b64  	%rd65, %rd64, -4294967296;
	setp.ne.s64 	%p4, %rd65, 0;
	@%p4 bra 	$L__BB0_9;
	cvt.u32.u64 	%r13, %rd9;
	cvt.u32.u64 	%r14, %rd58;
	div.u32 	%r15, %r14, %r13;
	cvt.u64.u32 	%rd98, %r15;
	bra.uni 	$L__BB0_10;
$L__BB0_9:
	div.u64 	%rd98, %rd58, %rd9;
$L__BB0_10:
	add.s64 	%rd66, %rd98, %rd9;
	cvt.rn.f64.u64 	%fd3, %rd66;
	mul.f64 	%fd4, %fd3, 0d3FE0000000000000;
	cvt.rzi.u64.f64 	%rd13, %fd4;
	or.b64  	%rd67, %rd58, %rd13;
	and.b64  	%rd68, %rd67, -4294967296;
	setp.ne.s64 	%p5, %rd68, 0;
	@%p5 bra 	$L__BB0_12;
	cvt.u32.u64 	%r16, %rd13;
	cvt.u32.u64 	%r17, %rd58;
	div.u32 	%r18, %r17, %r16;
	cvt.u64.u32 	%rd99, %r18;
	bra.uni 	$L__BB0_13;
$L__BB0_12:
	div.u64 	%rd99, %rd58, %rd13;
$L__BB0_13:
	add.s64 	%rd69, %rd99, %rd13;
	cvt.rn.f64.u64 	%fd5, %rd69;
	mul.f64 	%fd6, %fd5, 0d3FE0000000000000;
	cvt.rzi.u64.f64 	%rd17, %fd6;
	or.b64  	%rd70, %rd58, %rd17;
	and.b64  	%rd71, %rd70, -4294967296;
	setp.ne.s64 	%p6, %rd71, 0;
	@%p6 bra 	$L__BB0_15;
	cvt.u32.u64 	%r19, %rd17;
	cvt.u32.u64 	%r20, %rd58;
	div.u32 	%r21, %r20, %r19;
	cvt.u64.u32 	%rd100, %r21;
	bra.uni 	$L__BB0_16;
$L__BB0_15:
	div.u64 	%rd100, %rd58, %rd17;
$L__BB0_16:
	add.s64 	%rd72, %rd100, %rd17;
	cvt.rn.f64.u64 	%fd7, %rd72;
	mul.f64 	%fd8, %fd7, 0d3FE0000000000000;
	cvt.rzi.u64.f64 	%rd21, %fd8;
	or.b64  	%rd73, %rd58, %rd21;
	and.b64  	%rd74, %rd73, -4294967296;
	setp.ne.s64 	%p7, %rd74, 0;
	@%p7 bra 	$L__BB0_18;
	cvt.u32.u64 	%r22, %rd21;
	cvt.u32.u64 	%r23, %rd58;
	div.u32 	%r24, %r23, %r22;
	cvt.u64.u32 	%rd101, %r24;
	bra.uni 	$L__BB0_19;
$L__BB0_18:
	div.u64 	%rd101, %rd58, %rd21;
$L__BB0_19:
	add.s64 	%rd75, %rd101, %rd21;
	cvt.rn.f64.u64 	%fd9, %rd75;
	mul.f64 	%fd10, %fd9, 0d3FE0000000000000;
	cvt.rzi.u64.f64 	%rd25, %fd10;
	or.b64  	%rd76, %rd58, %rd25;
	and.b64  	%rd77, %rd76, -4294967296;
	setp.ne.s64 	%p8, %rd77, 0;
	@%p8 bra 	$L__BB0_21;
	cvt.u32.u64 	%r25, %rd25;
	cvt.u32.u64 	%r26, %rd58;
	div.u32 	%r27, %r26, %r25;
	cvt.u64.u32 	%rd102, %r27;
	bra.uni 	$L__BB0_22;
$L__BB0_21:
	div.u64 	%rd102, %rd58, %rd25;
$L__BB0_22:
	add.s64 	%rd78, %rd102, %rd25;
	cvt.rn.f64.u64 	%fd11, %rd78;
	mul.f64 	%fd12, %fd11, 0d3FE0000000000000;
	cvt.rzi.u64.f64 	%rd29, %fd12;
	or.b64  	%rd79, %rd58, %rd29;
	and.b64  	%rd80, %rd79, -4294967296;
	setp.ne.s64 	%p9, %rd80, 0;
	@%p9 bra 	$L__BB0_24;
	cvt.u32.u64 	%r28, %rd29;
	cvt.u32.u64 	%r29, %rd58;
	div.u32 	%r30, %r29, %r28;
	cvt.u64.u32 	%rd103, %r30;
	bra.uni 	$L__BB0_25;
$L__BB0_24:
	div.u64 	%rd103, %rd58, %rd29;
$L__BB0_25:
	add.s64 	%rd81, %rd103, %rd29;
	cvt.rn.f64.u64 	%fd13, %rd81;
	mul.f64 	%fd14, %fd13, 0d3FE0000000000000;
	cvt.rzi.u64.f64 	%rd33, %fd14;
	or.b64  	%rd82, %rd58, %rd33;
	and.b64  	%rd83, %rd82, -4294967296;
	setp.ne.s64 	%p10, %rd83, 0;
	@%p10 bra 	$L__BB0_27;
	cvt.u32.u64 	%r31, %rd33;
	cvt.u32.u64 	%r32, %rd58;
	div.u32 	%r33, %r32, %r31;
	cvt.u64.u32 	%rd104, %r33;
	bra.uni 	$L__BB0_28;
$L__BB0_27:
	div.u64 	%rd104, %rd58, %rd33;
$L__BB0_28:
	add.s64 	%rd84, %rd104, %rd33;
	cvt.rn.f64.u64 	%fd15, %rd84;
	mul.f64 	%fd16, %fd15, 0d3FE0000000000000;
	cvt.rzi.u64.f64 	%rd37, %fd16;
	or.b64  	%rd85, %rd58, %rd37;
	and.b64  	%rd86, %rd85, -4294967296;
	setp.ne.s64 	%p11, %rd86, 0;
	@%p11 bra 	$L__BB0_30;
	cvt.u32.u64 	%r34, %rd37;
	cvt.u32.u64 	%r35, %rd58;
	div.u32 	%r36, %r35, %r34;
	cvt.u64.u32 	%rd105, %r36;
	bra.uni 	$L__BB0_31;
$L__BB0_30:
	div.u64 	%rd105, %rd58, %rd37;
$L__BB0_31:
	add.s64 	%rd87, %rd105, %rd37;
	cvt.rn.f64.u64 	%fd17, %rd87;
	mul.f64 	%fd18, %fd17, 0d3FE0000000000000;
	cvt.rzi.u64.f64 	%rd41, %fd18;
	or.b64  	%rd88, %rd58, %rd41;
	and.b64  	%rd89, %rd88, -4294967296;
	setp.ne.s64 	%p12, %rd89, 0;
	@%p12 bra 	$L__BB0_33;
	cvt.u32.u64 	%r37, %rd41;
	cvt.u32.u64 	%r38, %rd58;
	div.u32 	%r39, %r38, %r37;
	cvt.u64.u32 	%rd106, %r39;
	bra.uni 	$L__BB0_34;
$L__BB0_33:
	div.u64 	%rd106, %rd58, %rd41;
$L__BB0_34:
	add.s64 	%rd90, %rd106, %rd41;
	cvt.rn.f64.u64 	%fd19, %rd90;
	mul.f64 	%fd20, %fd19, 0d3FE0000000000000;
	cvt.rzi.u64.f64 	%rd45, %fd20;
	cvt.u64.u32 	%rd91, %r5;
	mad.lo.s64 	%rd46, %rd59, %rd91, %rd45;
	add.s64 	%rd47, %rd46, %rd59;
	setp.eq.s64 	%p13, %rd45, 0;
	@%p13 bra 	$L__BB0_43;
	mov.b64 	%rd107, 0;
	mov.u32 	%r41, _ZZ19parallelSieveKernelyyPbE6primes;
	cvt.u32.u64 	%r44, %rd46;
$L__BB0_36:
	cvt.u32.u64 	%r40, %rd107;
	add.s32 	%r42, %r41, %r40;
	ld.shared.u8 	%rs5, [%r42];
	setp.eq.s16 	%p14, %rs5, 0;
	@%p14 bra 	$L__BB0_42;
	or.b64  	%rd93, %rd46, %rd107;
	and.b64  	%rd94, %rd93, -4294967296;
	setp.ne.s64 	%p15, %rd94, 0;
	@%p15 bra 	$L__BB0_39;
	div.u32 	%r45, %r44, %r40;
	cvt.u64.u32 	%rd110, %r45;
	bra.uni 	$L__BB0_40;
$L__BB0_39:
	div.u64 	%rd110, %rd46, %rd107;
$L__BB0_40:
	mul.lo.s64 	%rd109, %rd110, %rd107;
	setp.gt.u64 	%p16, %rd109, %rd47;
	@%p16 bra 	$L__BB0_42;
$L__BB0_41:
	add.s64 	%rd95, %rd1, %rd109;
	mov.b16 	%rs6, 0;
	st.global.u8 	[%rd95], %rs6;
	add.s64 	%rd55, %rd110, 1;
	mad.lo.s64 	%rd109, %rd107, %rd110, %rd107;
	setp.le.u64 	%p17, %rd109, %rd47;
	mov.u64 	%rd110, %rd55;
	@%p17 bra 	$L__BB0_41;
$L__BB0_42:
	add.s64 	%rd107, %rd107, 1;
	setp.gt.u64 	%p18, %rd45, %rd107;
	@%p18 bra 	$L__BB0_36;
$L__BB0_43:
	ret;

}


// ===== COMPILED SASS (sm_100) =====

	.target	sm_100

	.elftype	@"ET_EXEC"


//--------------------- .note.nv.tkinfo           --------------------------
	.section	.note.nv.tkinfo,"",@"SHT_NOTE"
	.sectionflags	@"SHF_NOTE_NV_TKINFO"
	.tkinfo
        /*0018*/ 	.word	0x00000002
        /*0030*/ 	.string	""
        /*0030*/ 	.string	"ptxas"
        /*0030*/ 	.string	"Cuda compilation tools, release 13.0, V13.0.88"
        /*0030*/ 	.string	"Build cuda_13.0.r13.0/compiler.36424714_0"
        /*0030*/ 	.string	"-arch sm_100 -m 64 "



//--------------------- .note.nv.cuinfo           --------------------------
	.section	.note.nv.cuinfo,"",@"SHT_NOTE"
	.sectionflags	@"SHF_NOTE_NV_CUINFO"
        /*0018*/ 	.short	0x0002
        /*001a*/ 	.short	0x0064
        /*001c*/ 	.short	0x0082
	.zero		2


//--------------------- .nv.info                  --------------------------
	.section	.nv.info,"",@"SHT_CUDA_INFO"
	.align	4


	//----- nvinfo : EIATTR_REGCOUNT
	.align		4
        /*0000*/ 	.byte	0x04, 0x2f
        /*0002*/ 	.short	(.L_1 - .L_0)
	.align		4
.L_0:
        /*0004*/ 	.word	index@(_Z19parallelSieveKernelyyPb)
        /*0008*/ 	.word	0x00000020


	//----- nvinfo : EIATTR_FRAME_SIZE
	.align		4
.L_1:
        /*000c*/ 	.byte	0x04, 0x11
        /*000e*/ 	.short	(.L_3 - .L_2)
	.align		4
.L_2:
        /*0010*/ 	.word	index@($__internal_0_$__cuda_sm20_div_u64)
        /*0014*/ 	.word	0x00000000


	//----- nvinfo : EIATTR_FRAME_SIZE
	.align		4
.L_3:
        /*0018*/ 	.byte	0x04, 0x11
        /*001a*/ 	.short	(.L_5 - .L_4)
	.align		4
.L_4:
        /*001c*/ 	.word	index@(_Z19parallelSieveKernelyyPb)
        /*0020*/ 	.word	0x00000000


	//----- nvinfo : EIATTR_MIN_STACK_SIZE
	.align		4
.L_5:
        /*0024*/ 	.byte	0x04, 0x12
        /*0026*/ 	.short	(.L_7 - .L_6)
	.align		4
.L_6:
        /*0028*/ 	.word	index@(_Z19parallelSieveKernelyyPb)
        /*002c*/ 	.word	0x00000000
.L_7:


//--------------------- .nv.compat                --------------------------
	.section	.nv.compat,"",@"SHT_CUDA_COMPAT_INFO"
	.align	4
        /*0000*/ 	.byte	0x02, 0x09, 0x00, 0x00, 0x02, 0x02, 0x01, 0x00, 0x02, 0x05, 0x05, 0x00, 0x03, 0x07, 0x01, 0x01
        /*0010*/ 	.byte	0x02, 0x03, 0x00, 0x00, 0x02, 0x06, 0x01, 0x00, 0x04, 0x0b, 0x08, 0x00, 0x01, 0x00, 0x00, 0x00
        /*0020*/ 	.byte	0x00, 0x00, 0x00, 0x00


//--------------------- .nv.info._Z19parallelSieveKernelyyPb --------------------------
	.section	.nv.info._Z19parallelSieveKernelyyPb,"",@"SHT_CUDA_INFO"
	.sectionflags	@""
	.align	4


	//----- nvinfo : EIATTR_CUDA_API_VERSION
	.align		4
        /*0000*/ 	.byte	0x04, 0x37
        /*0002*/ 	.short	(.L_9 - .L_8)
.L_8:
        /*0004*/ 	.word	0x00000082


	//----- nvinfo : EIATTR_KPARAM_INFO
	.align		4
.L_9:
        /*0008*/ 	.byte	0x04, 0x17
        /*000a*/ 	.short	(.L_11 - .L_10)
.L_10:
        /*000c*/ 	.word	0x00000000
        /*0010*/ 	.short	0x0002
        /*0012*/ 	.short	0x0010
        /*0014*/ 	.byte	0x00, 0xf5, 0x21, 0x00


	//----- nvinfo : EIATTR_KPARAM_INFO
	.align		4
.L_11:
        /*0018*/ 	.byte	0x04, 0x17
        /*001a*/ 	.short	(.L_13 - .L_12)
.L_12:
        /*001c*/ 	.word	0x00000000
        /*0020*/ 	.short	0x0001
        /*0022*/ 	.short	0x0008
        /*0024*/ 	.byte	0x00, 0xf0, 0x21, 0x00


	//----- nvinfo : EIATTR_KPARAM_INFO
	.align		4
.L_13:
        /*0028*/ 	.byte	0x04, 0x17
        /*002a*/ 	.short	(.L_15 - .L_14)
.L_14:
        /*002c*/ 	.word	0x00000000
        /*0030*/ 	.short	0x0000
        /*0032*/ 	.short	0x0000
        /*0034*/ 	.byte	0x00, 0xf0, 0x21, 0x00


	//----- nvinfo : EIATTR_SPARSE_MMA_MASK
	.align		4
.L_15:
        /*0038*/ 	.byte	0x03, 0x50
        /*003a*/ 	.short	0x0000


	//----- nvinfo : EIATTR_MAXREG_COUNT
	.align		4
        /*003c*/ 	.byte	0x03, 0x1b
        /*003e*/ 	.short	0x00ff


	//----- nvinfo : EIATTR_NUM_BARRIERS
	.align		4
        /*0040*/ 	.byte	0x02, 0x4c
        /*0042*/ 	.byte	0x01
	.zero		1


	//----- nvinfo : EIATTR_MERCURY_ISA_VERSION
	.align		4
        /*0044*/ 	.byte	0x03, 0x5f
        /*0046*/ 	.short	0x0101


	//----- nvinfo : EIATTR_VRC_CTA_INIT_COUNT
	.align		4
        /*0048*/ 	.byte	0x02, 0x4a
	.zero		1
	.zero		1


	//----- nvinfo : EIATTR_EXIT_INSTR_OFFSETS
	.align		4
        /*004c*/ 	.byte	0x04, 0x1c
        /*004e*/ 	.short	(.L_17 - .L_16)


	//   ....[0]....
.L_16:
        /*0050*/ 	.word	0x000022c0


	//   ....[1]....
        /*0054*/ 	.word	0x00002730


	//----- nvinfo : EIATTR_CRS_STACK_SIZE
	.align		4
.L_17:
        /*0058*/ 	.byte	0x04, 0x1e
        /*005a*/ 	.short	(.L_19 - .L_18)
.L_18:
        /*005c*/ 	.word	0x00000000


	//----- nvinfo : EIATTR_CBANK_PARAM_SIZE
	.align		4
.L_19:
        /*0060*/ 	.byte	0x03, 0x19
        /*0062*/ 	.short	0x0018


	//----- nvinfo : EIATTR_PARAM_CBANK
	.align		4
        /*0064*/ 	.byte	0x04, 0x0a
        /*0066*/ 	.short	(.L_21 - .L_20)
	.align		4
.L_20:
        /*0068*/ 	.word	index@(.nv.constant0._Z19parallelSieveKernelyyPb)
        /*006c*/ 	.short	0x0380
        /*006e*/ 	.short	0x0018


	//----- nvinfo : EIATTR_SW_WAR
	.align		4
.L_21:
        /*0070*/ 	.byte	0x04, 0x36
        /*0072*/ 	.short	(.L_23 - .L_22)
.L_22:
        /*0074*/ 	.word	0x00000008
.L_23:


//--------------------- .nv.callgraph             --------------------------
	.section	.nv.callgraph,"",@"SHT_CUDA_CALLGRAPH"
	.align	4
	.sectionentsize	8
	.align		4
        /*0000*/ 	.word	0x00000000
	.align		4
        /*0004*/ 	.word	0xffffffff
	.align		4
        /*0008*/ 	.word	0x00000000
	.align		4
        /*000c*/ 	.word	0xfffffffe
	.align		4
        /*0010*/ 	.word	0x00000000
	.align		4
        /*0014*/ 	.word	0xfffffffd
	.align		4
        /*0018*/ 	.word	0x00000000
	.align		4
        /*001c*/ 	.word	0xfffffffc


//--------------------- .text._Z19parallelSieveKernelyyPb --------------------------
	.section	.text._Z19parallelSieveKernelyyPb,"ax",@progbits
	.align	128
        .global         _Z19parallelSieveKernelyyPb
        .type           _Z19parallelSieveKernelyyPb,@function
        .size           _Z19parallelSieveKernelyyPb,(.L_x_40 - _Z19parallelSieveKernelyyPb)
        .other          _Z19parallelSieveKernelyyPb,@"STO_CUDA_ENTRY STV_DEFAULT"
_Z19parallelSieveKernelyyPb:
.text._Z19parallelSieveKernelyyPb:
[----:B------:R-:W-:Y:S01]  /*0000*/  LDC R1, c[0x0][0x37c] ;  /* 0x0000df00ff017b82 */ /* 0x000fe20000000800 */
[----:B------:R-:W0:Y:S07]  /*0010*/  S2R R0, SR_TID.X ;  /* 0x0000000000007919 */ /* 0x000e2e0000002100 */
[----:B------:R-:W1:Y:S01]  /*0020*/  LDC R5, c[0x0][0x360] ;  /* 0x0000d800ff057b82 */ /* 0x000e620000000800 */
[----:B------:R-:W2:Y:S01]  /*0030*/  LDCU.64 UR8, c[0x0][0x358] ;  /* 0x00006b00ff0877ac */ /* 0x000ea20008000a00 */
[----:B------:R-:W-:Y:S06]  /*0040*/  BSSY.RECONVERGENT B0, `(.L_x_0) ;  /* 0x000009a000007945 */ /* 0x000fec0003800200 */
[----:B------:R-:W3:Y:S01]  /*0050*/  LDC.64 R6, c[0x0][0x380] ;  /* 0x0000e000ff067b82 */ /* 0x000ee20000000a00 */
[----:B0-----:R-:W-:-:S13]  /*0060*/  ISETP.NE.AND P0, PT, R0, RZ, PT ;  /* 0x000000ff0000720c */ /* 0x001fda0003f05270 */
[----:B--2---:R-:W-:Y:S05]  /*0070*/  @P0 BRA `(.L_x_1) ;  /* 0x0000000800580947 */ /* 0x004fea0003800000 */
[----:B------:R-:W0:Y:S01]  /*0080*/  LDC.64 R2, c[0x0][0x390] ;  /* 0x0000e400ff027b82 */ /* 0x000e220000000a00 */
[----:B------:R-:W2:Y:S01]  /*0090*/  LDCU.64 UR6, c[0x0][0x390] ;  /* 0x00007200ff0677ac */ /* 0x000ea20008000a00 */
[----:B0-----:R0:W4:Y:S06]  /*00a0*/  LDG.E.U8 R2, desc[UR8][R2.64] ;  /* 0x0000000802027981 */ /* 0x00112c000c1e1100 */
[----:B------:R-:W5:Y:S01]  /*00b0*/  S2UR UR5, SR_CgaCtaId ;  /* 0x00000000000579c3 */ /* 0x000f620000008800 */
[----:B------:R-:W-:Y:S01]  /*00c0*/  UMOV UR4, 0x400 ;  /* 0x0000040000047882 */ /* 0x000fe20000000000 */
[----:B------:R-:W-:Y:S01]  /*00d0*/  IMAD.MOV.U32 R4, RZ, RZ, 0x3 ;  /* 0x00000003ff047424 */ /* 0x000fe200078e00ff */
[----:B-----5:R-:W-:-:S02]  /*00e0*/  ULEA UR4, UR5, UR4, 0x18 ;  /* 0x0000000405047291 */ /* 0x020fc4000f8ec0ff */
[----:B--2---:R-:W-:-:S04]  /*00f0*/  UIADD3 UR5, UP0, UPT, UR6, 0x1, URZ ;  /* 0x0000000106057890 */ /* 0x004fc8000ff1e0ff */
[----:B------:R-:W-:Y:S02]  /*0100*/  UIADD3.X UR6, UPT, UPT, URZ, UR7, URZ, UP0, !UPT ;  /* 0x00000007ff067290 */ /* 0x000fe400087fe4ff */
[----:B------:R-:W-:Y:S01]  /*0110*/  UIADD3 UR7, UPT, UPT, UR4, 0x3, URZ ;  /* 0x0000000304077890 */ /* 0x000fe2000fffe0ff */
[----:B------:R-:W-:-:S03]  /*0120*/  IMAD.U32 R12, RZ, RZ, UR5 ;  /* 0x00000005ff0c7e24 */ /* 0x000fc6000f8e00ff */
[----:B0-----:R-:W-:Y:S02]  /*0130*/  MOV R3, UR6 ;  /* 0x0000000600037c02 */ /* 0x001fe40008000f00 */
[----:B------:R-:W-:Y:S01]  /*0140*/  IMAD.U32 R8, RZ, RZ, UR7 ;  /* 0x00000007ff087e24 */ /* 0x000fe2000f8e00ff */
[----:B----4-:R0:W-:Y:S06]  /*0150*/  STS.U8 [UR4], R2 ;  /* 0x00000002ff007988 */ /* 0x0101ec0008000004 */
.L_x_2:
[----:B0-----:R-:W-:-:S05]  /*0160*/  IMAD.MOV.U32 R2, RZ, RZ, R12 ;  /* 0x000000ffff027224 */ /* 0x001fca00078e000c */
[----:B------:R-:W2:Y:S04]  /*0170*/  LDG.E.U8 R11, desc[UR8][R2.64] ;  /* 0x00000008020b7981 */ /* 0x000ea8000c1e1100 */
[----:B------:R-:W4:Y:S04]  /*0180*/  LDG.E.U8 R13, desc[UR8][R2.64+0x1] ;  /* 0x00000108020d7981 */ /* 0x000f28000c1e1100 */
[----:B------:R-:W5:Y:S04]  /*0190*/  LDG.E.U8 R15, desc[UR8][R2.64+0x2] ;  /* 0x00000208020f7981 */ /* 0x000f68000c1e1100 */
[----:B------:R-:W3:Y:S04]  /*01a0*/  LDG.E.U8 R17, desc[UR8][R2.64+0x3] ;  /* 0x0000030802117981 */ /* 0x000ee8000c1e1100 */
        /* <DEDUP_REMOVED lines=15> */
[----:B--2---:R-:W-:Y:S04]  /*02a0*/  STS.U8 [R8+-0x2], R11 ;  /* 0xfffffe0b08007388 */ /* 0x004fe80000000000 */
[----:B----4-:R0:W-:Y:S04]  /*02b0*/  STS.U8 [R8+-0x1], R13 ;  /* 0xffffff0d08007388 */ /* 0x0101e80000000000 */
[----:B-----5:R2:W-:Y:S04]  /*02c0*/  STS.U8 [R8], R15 ;  /* 0x0000000f08007388 */ /* 0x0205e80000000000 */
[----:B---3--:R3:W-:Y:S04]  /*02d0*/  STS.U8 [R4+UR4+0x1], R17 ;  /* 0x0000011104007988 */ /* 0x0087e80008000004 */
[----:B------:R4:W-:Y:S04]  /*02e0*/  STS.U8 [R4+UR4+0x2], R19 ;  /* 0x0000021304007988 */ /* 0x0009e80008000004 */
[----:B------:R5:W-:Y:S04]  /*02f0*/  STS.U8 [R4+UR4+0x3], R21 ;  /* 0x0000031504007988 */ /* 0x000be80008000004 */
[----:B0-----:R-:W5:Y:S04]  /*0300*/  LDG.E.U8 R13, desc[UR8][R2.64+0xd] ;  /* 0x00000d08020d7981 */ /* 0x001f68000c1e1100 */
[----:B--2---:R-:W2:Y:S04]  /*0310*/  LDG.E.U8 R15, desc[UR8][R2.64+0xe] ;  /* 0x00000e08020f7981 */ /* 0x004ea8000c1e1100 */
[----:B---3--:R-:W3:Y:S04]  /*0320*/  LDG.E.U8 R17, desc[UR8][R2.64+0xf] ;  /* 0x00000f0802117981 */ /* 0x008ee8000c1e1100 */
[----:B----4-:R-:W4:Y:S04]  /*0330*/  LDG.E.U8 R19, desc[UR8][R2.64+0x10] ;  /* 0x0000100802137981 */ /* 0x010f28000c1e1100 */
[----:B-----5:R-:W5:Y:S04]  /*0340*/  LDG.E.U8 R21, desc[UR8][R2.64+0x11] ;  /* 0x0000110802157981 */ /* 0x020f68000c1e1100 */
[----:B------:R-:W5:Y:S04]  /*0350*/  LDG.E.U8 R8, desc[UR8][R2.64+0x12] ;  /* 0x0000120802087981 */ /* 0x000f68000c1e1100 */
[----:B------:R0:W-:Y:S04]  /*0360*/  STS.U8 [R4+UR4+0x5], R23 ;  /* 0x0000051704007988 */ /* 0x0001e80008000004 */
        /* <DEDUP_REMOVED lines=10> */
[----:B------:R-:W5:Y:S04]  /*0410*/  LDG.E.U8 R11, desc[UR8][R2.64+0x19] ;  /* 0x00001908020b7981 */ /* 0x000f68000c1e1100 */
[----:B------:R1:W-:Y:S04]  /*0420*/  STS.U8 [R4+UR4+0x9], R10 ;  /* 0x0000090a04007988 */ /* 0x0003e80008000004 */
[----:B0-----:R-:W5:Y:S04]  /*0430*/  LDG.E.U8 R23, desc[UR8][R2.64+0x1f] ;  /* 0x00001f0802177981 */ /* 0x001f68000c1e1100 */
[----:B-1----:R-:W5:Y:S04]  /*0440*/  LDG.E.U8 R25, desc[UR8][R2.64+0x20] ;  /* 0x0000200802197981 */ /* 0x002f68000c1e1100 */
[----:B------:R-:W5:Y:S04]  /*0450*/  LDG.E.U8 R27, desc[UR8][R2.64+0x21] ;  /* 0x00002108021b7981 */ /* 0x000f68000c1e1100 */
        /* <DEDUP_REMOVED lines=9> */
[----:B------:R0:W-:Y:S04]  /*04f0*/  STS.U8 [R4+UR4+0xb], R13 ;  /* 0x00000b0d04007988 */ /* 0x0001e80008000004 */
[----:B--2---:R1:W-:Y:S04]  /*0500*/  STS.U8 [R4+UR4+0xc], R15 ;  /* 0x00000c0f04007988 */ /* 0x0043e80008000004 */
[----:B---3--:R2:W-:Y:S04]  /*0510*/  STS.U8 [R4+UR4+0xd], R17 ;  /* 0x00000d1104007988 */ /* 0x0085e80008000004 */
[----:B----4-:R3:W-:Y:S04]  /*0520*/  STS.U8 [R4+UR4+0xe], R19 ;  /* 0x00000e1304007988 */ /* 0x0107e80008000004 */
[----:B-----5:R4:W-:Y:S04]  /*0530*/  STS.U8 [R4+UR4+0xf], R21 ;  /* 0x00000f1504007988 */ /* 0x0209e80008000004 */
[----:B------:R5:W-:Y:S04]  /*0540*/  STS.U8 [R4+UR4+0x10], R8 ;  /* 0x0000100804007988 */ /* 0x000be80008000004 */
[----:B0-----:R-:W5:Y:S04]  /*0550*/  LDG.E.U8 R13, desc[UR8][R2.64+0x1a] ;  /* 0x00001a08020d7981 */ /* 0x001f68000c1e1100 */
[----:B-1----:R-:W5:Y:S04]  /*0560*/  LDG.E.U8 R15, desc[UR8][R2.64+0x1b] ;  /* 0x00001b08020f7981 */ /* 0x002f68000c1e1100 */
[----:B--2---:R-:W2:Y:S04]  /*0570*/  LDG.E.U8 R17, desc[UR8][R2.64+0x1c] ;  /* 0x00001c0802117981 */ /* 0x004ea8000c1e1100 */
[----:B---3--:R-:W3:Y:S04]  /*0580*/  LDG.E.U8 R19, desc[UR8][R2.64+0x1d] ;  /* 0x00001d0802137981 */ /* 0x008ee8000c1e1100 */
[----:B----4-:R-:W4:Y:S04]  /*0590*/  LDG.E.U8 R21, desc[UR8][R2.64+0x1e] ;  /* 0x00001e0802157981 */ /* 0x010f28000c1e1100 */
[----:B-----5:R-:W5:Y:S04]  /*05a0*/  LDG.E.U8 R8, desc[UR8][R2.64+0x23] ;  /* 0x0000230802087981 */ /* 0x020f68000c1e1100 */
[----:B------:R0:W-:Y:S04]  /*05b0*/  STS.U8 [R4+UR4+0x4], R9 ;  /* 0x0000040904007988 */ /* 0x0001e80008000004 */
[----:B0-----:R-:W5:Y:S04]  /*05c0*/  LDG.E.U8 R9, desc[UR8][R2.64+0x2c] ;  /* 0x00002c0802097981 */ /* 0x001f68000c1e1100 */
[----:B------:R-:W-:Y:S04]  /*05d0*/  STS.U8 [R4+UR4+0x17], R11 ;  /* 0x0000170b04007988 */ /* 0x000fe80008000004 */
        /* <DEDUP_REMOVED lines=25> */
[----:B------:R-:W-:Y:S04]  /*0770*/  STS.U8 [R4+UR4+0x18], R13 ;  /* 0x0000180d04007988 */ /* 0x000fe80008000004 */
[----:B------:R-:W-:Y:S04]  /*0780*/  STS.U8 [R4+UR4+0x19], R15 ;  /* 0x0000190f04007988 */ /* 0x000fe80008000004 */
[----:B--2---:R0:W-:Y:S04]  /*0790*/  STS.U8 [R4+UR4+0x1a], R17 ;  /* 0x00001a1104007988 */ /* 0x0041e80008000004 */
[----:B---3--:R1:W-:Y:S04]  /*07a0*/  STS.U8 [R4+UR4+0x1b], R19 ;  /* 0x00001b1304007988 */ /* 0x0083e80008000004 */
[----:B----4-:R2:W-:Y:S04]  /*07b0*/  STS.U8 [R4+UR4+0x1c], R21 ;  /* 0x00001c1504007988 */ /* 0x0105e80008000004 */
[----:B-----5:R3:W-:Y:S04]  /*07c0*/  STS.U8 [R4+UR4+0x21], R8 ;  /* 0x0000210804007988 */ /* 0x0207e80008000004 */
[----:B0-----:R-:W4:Y:S04]  /*07d0*/  LDG.E.U8 R17, desc[UR8][R2.64+0x2d] ;  /* 0x00002d0802117981 */ /* 0x001f28000c1e1100 */
[----:B-1----:R-:W5:Y:S04]  /*07e0*/  LDG.E.U8 R19, desc[UR8][R2.64+0x2e] ;  /* 0x00002e0802137981 */ /* 0x002f68000c1e1100 */
[----:B--2---:R-:W2:Y:S04]  /*07f0*/  LDG.E.U8 R21, desc[UR8][R2.64+0x2f] ;  /* 0x00002f0802157981 */ /* 0x004ea8000c1e1100 */
[----:B---3--:R-:W3:Y:S04]  /*0800*/  LDG.E.U8 R8, desc[UR8][R2.64+0x34] ;  /* 0x0000340802087981 */ /* 0x008ee8000c1e1100 */
[----:B------:R-:W3:Y:S04]  /*0810*/  LDG.E.U8 R13, desc[UR8][R2.64+0x3d] ;  /* 0x00003d08020d7981 */ /* 0x000ee8000c1e1100 */
[----:B------:R0:W3:Y:S04]  /*0820*/  LDG.E.U8 R15, desc[UR8][R2.64+0x3e] ;  /* 0x00003e08020f7981 */ /* 0x0000e8000c1e1100 */
[----:B------:R1:W-:Y:S02]  /*0830*/  STS.U8 [R4+UR4+0x2a], R9 ;  /* 0x00002a0904007988 */ /* 0x0003e40008000004 */
[----:B-1----:R-:W-:-:S02]  /*0840*/  IADD3 R9, PT, PT, R4, UR4, RZ ;  /* 0x0000000404097c10 */ /* 0x002fc4000fffe0ff */
[----:B------:R-:W-:Y:S04]  /*0850*/  STS.U8 [R4+UR4+0x2e], R23 ;  /* 0x00002e1704007988 */ /* 0x000fe80008000004 */
[----:B------:R-:W-:Y:S04]  /*0860*/  STS.U8 [R4+UR4+0x2f], R25 ;  /* 0x00002f1904007988 */ /* 0x000fe80008000004 */
[----:B------:R-:W-:Y:S04]  /*0870*/  STS.U8 [R4+UR4+0x30], R27 ;  /* 0x0000301b04007988 */ /* 0x000fe80008000004 */
[----:B------:R-:W-:Y:S04]  /*0880*/  STS.U8 [R4+UR4+0x31], R29 ;  /* 0x0000311d04007988 */ /* 0x000fe80008000004 */
[----:B------:R1:W-:Y:S04]  /*0890*/  STS.U8 [R4+UR4+0x33], R12 ;  /* 0x0000330c04007988 */ /* 0x0003e80008000004 */
[----:B------:R-:W-:Y:S04]  /*08a0*/  STS.U8 [R4+UR4+0x34], R14 ;  /* 0x0000340e04007988 */ /* 0x000fe80008000004 */
[----:B------:R-:W-:Y:S04]  /*08b0*/  STS.U8 [R4+UR4+0x35], R16 ;  /* 0x0000351004007988 */ /* 0x000fe80008000004 */
[----:B------:R-:W-:Y:S04]  /*08c0*/  STS.U8 [R4+UR4+0x36], R18 ;  /* 0x0000361204007988 */ /* 0x000fe80008000004 */
[----:B------:R-:W-:Y:S04]  /*08d0*/  STS.U8 [R4+UR4+0x37], R20 ;  /* 0x0000371404007988 */ /* 0x000fe80008000004 */
[----:B------:R-:W-:Y:S04]  /*08e0*/  STS.U8 [R4+UR4+0x38], R22 ;  /* 0x0000381604007988 */ /* 0x000fe80008000004 */
[----:B------:R-:W-:Y:S04]  /*08f0*/  STS.U8 [R4+UR4+0x39], R24 ;  /* 0x0000391804007988 */ /* 0x000fe80008000004 */
[----:B------:R-:W-:Y:S01]  /*0900*/  STS.U8 [R4+UR4+0x3a], R11 ;  /* 0x00003a0b04007988 */ /* 0x000fe20008000004 */
[----:B-1----:R-:W-:-:S05]  /*0910*/  IADD3 R12, P1, PT, R2, 0x40, RZ ;  /* 0x00000040020c7810 */ /* 0x002fca0007f3e0ff */
[----:B0-----:R-:W-:Y:S01]  /*0920*/  IMAD.X R3, RZ, RZ, R3, P1 ;  /* 0x000000ffff037224 */ /* 0x001fe200008e0603 */
[----:B----4-:R-:W-:Y:S04]  /*0930*/  STS.U8 [R4+UR4+0x2b], R17 ;  /* 0x00002b1104007988 */ /* 0x010fe80008000004 */
[----:B-----5:R-:W-:Y:S04]  /*0940*/  STS.U8 [R4+UR4+0x2c], R19 ;  /* 0x00002c1304007988 */ /* 0x020fe80008000004 */
[----:B--2---:R-:W-:Y:S04]  /*0950*/  STS.U8 [R4+UR4+0x2d], R21 ;  /* 0x00002d1504007988 */ /* 0x004fe80008000004 */
[----:B---3--:R-:W-:Y:S04]  /*0960*/  STS.U8 [R4+UR4+0x32], R8 ;  /* 0x0000320804007988 */ /* 0x008fe80008000004 */
[----:B------:R-:W-:Y:S04]  /*0970*/  STS.U8 [R4+UR4+0x3b], R13 ;  /* 0x00003b0d04007988 */ /* 0x000fe80008000004 */
[----:B------:R0:W-:Y:S04]  /*0980*/  STS.U8 [R4+UR4+0x3c], R15 ;  /* 0x00003c0f04007988 */ /* 0x0001e80008000004 */
[----:B------:R2:W-:Y:S01]  /*0990*/  STS.U8 [R9+0x3d], R10 ;  /* 0x00003d0a09007388 */ /* 0x0005e20000000000 */
[----:B0-----:R-:W-:-:S05]  /*09a0*/  VIADD R4, R4, 0x40 ;  /* 0x0000004004047836 */ /* 0x001fca0000000000 */
[----:B------:R-:W-:Y:S02]  /*09b0*/  ISETP.NE.AND P0, PT, R4, 0xbb83, PT ;  /* 0x0000bb830400780c */ /* 0x000fe40003f05270 */
[----:B------:R-:W-:-:S11]  /*09c0*/  IADD3 R8, PT, PT, R9, 0x40, RZ ;  /* 0x0000004009087810 */ /* 0x000fd60007ffe0ff */
[----:B--2---:R-:W-:Y:S05]  /*09d0*/  @P0 BRA `(.L_x_2) ;  /* 0xfffffff400e00947 */ /* 0x004fea000383ffff */
.L_x_1:
[----:B------:R-:W-:Y:S05]  /*09e0*/  BSYNC.RECONVERGENT B0 ;  /* 0x0000000000007941 */ /* 0x000fea0003800200 */
.L_x_0:
[----:B------:R-:W1:Y:S01]  /*09f0*/  S2UR UR4, SR_CTAID.X ;  /* 0x00000000000479c3 */ /* 0x000e620000002500 */
[----:B---3--:R-:W-:-:S07]  /*0a00*/  SHF.R.U32.HI R3, RZ, 0x1, R7 ;  /* 0x00000001ff037819 */ /* 0x008fce0000011607 */
[----:B------:R-:W-:Y:S01]  /*0a10*/  BAR.SYNC.DEFER_BLOCKING 0x0 ;  /* 0x0000000000007b1d */ /* 0x000fe20000010000 */
[----:B------:R-:W-:Y:S02]  /*0a20*/  SHF.R.U64 R4, R6, 0x1, R7 ;  /* 0x0000000106047819 */ /* 0x000fe40000001207 */
[----:B------:R-:W-:-:S04]  /*0a30*/  LOP3.LUT R2, R3, R7, RZ, 0xfc, !PT ;  /* 0x0000000703027212 */ /* 0x000fc800078efcff */
[----:B------:R-:W-:Y:S01]  /*0a40*/  ISETP.NE.U32.AND P0, PT, R2, RZ, PT ;  /* 0x000000ff0200720c */ /* 0x000fe20003f05070 */
[----:B-1----:R-:W-:-:S12]  /*0a50*/  IMAD R0, R5, UR4, R0 ;  /* 0x0000000405007c24 */ /* 0x002fd8000f8e0200 */
[----:B------:R-:W-:Y:S05]  /*0a60*/  @P0 BRA `(.L_x_3) ;  /* 0x0000000000540947 */ /* 0x000fea0003800000 */
[----:B------:R-:W0:Y:S01]  /*0a70*/  I2F.U32.RP R2, R4 ;  /* 0x0000000400027306 */ /* 0x000e220000209000 */
[----:B------:R-:W-:Y:S02]  /*0a80*/  ISETP.NE.U32.AND P2, PT, R4, RZ, PT ;  /* 0x000000ff0400720c */ /* 0x000fe40003f45070 */
[----:B------:R-:W-:-:S05]  /*0a90*/  MOV R7, RZ ;  /* 0x000000ff00077202 */ /* 0x000fca0000000f00 */
[----:B0-----:R-:W0:Y:S02]  /*0aa0*/  MUFU.RCP R2, R2 ;  /* 0x0000000200027308 */ /* 0x001e240000001000 */
[----:B0-----:R-:W-:-:S06]  /*0ab0*/  VIADD R8, R2, 0xffffffe ;  /* 0x0ffffffe02087836 */ /* 0x001fcc0000000000 */
[----:B------:R0:W1:Y:S02]  /*0ac0*/  F2I.FTZ.U32.TRUNC.NTZ R9, R8 ;  /* 0x0000000800097305 */ /* 0x000064000021f000 */
[----:B0-----:R-:W-:Y:S02]  /*0ad0*/  HFMA2 R8, -RZ, RZ, 0, 0 ;  /* 0x00000000ff087431 */ /* 0x001fe400000001ff */
[----:B-1----:R-:W-:-:S04]  /*0ae0*/  IMAD.MOV R5, RZ, RZ, -R9 ;  /* 0x000000ffff057224 */ /* 0x002fc800078e0a09 */
[----:B------:R-:W-:-:S04]  /*0af0*/  IMAD R5, R5, R4, RZ ;  /* 0x0000000405057224 */ /* 0x000fc800078e02ff */
[----:B------:R-:W-:-:S06]  /*0b00*/  IMAD.HI.U32 R9, R9, R5, R8 ;  /* 0x0000000509097227 */ /* 0x000fcc00078e0008 */
[----:B------:R-:W-:-:S04]  /*0b10*/  IMAD.HI.U32 R9, R9, R6, RZ ;  /* 0x0000000609097227 */ /* 0x000fc800078e00ff */
[----:B------:R-:W-:-:S04]  /*0b20*/  IMAD.MOV R5, RZ, RZ, -R9 ;  /* 0x000000ffff057224 */ /* 0x000fc800078e0a09 */
[----:B------:R-:W-:-:S05]  /*0b30*/  IMAD R5, R4, R5, R6 ;  /* 0x0000000504057224 */ /* 0x000fca00078e0206 */
[----:B------:R-:W-:-:S13]  /*0b40*/  ISETP.GE.U32.AND P0, PT, R5, R4, PT ;  /* 0x000000040500720c */ /* 0x000fda0003f06070 */
[----:B------:R-:W-:Y:S01]  /*0b50*/  @P0 IMAD.IADD R5, R5, 0x1, -R4 ;  /* 0x0000000105050824 */ /* 0x000fe200078e0a04 */
[----:B------:R-:W-:-:S04]  /*0b60*/  @P0 IADD3 R9, PT, PT, R9, 0x1, RZ ;  /* 0x0000000109090810 */ /* 0x000fc80007ffe0ff */
[----:B------:R-:W-:-:S13]  /*0b70*/  ISETP.GE.U32.AND P1, PT, R5, R4, PT ;  /* 0x000000040500720c */ /* 0x000fda0003f26070 */
[----:B------:R-:W-:Y:S01]  /*0b80*/  @P1 VIADD R9, R9, 0x1 ;  /* 0x0000000109091836 */ /* 0x000fe20000000000 */
[----:B------:R-:W-:-:S05]  /*0b90*/  @!P2 LOP3.LUT R9, RZ, R4, RZ, 0x33, !PT ;  /* 0x00000004ff09a212 */ /* 0x000fca00078e33ff */
[----:B------:R-:W-:Y:S01]  /*0ba0*/  IMAD.MOV.U32 R6, RZ, RZ, R9 ;  /* 0x000000ffff067224 */ /* 0x000fe200078e0009 */
[----:B------:R-:W-:Y:S06]  /*0bb0*/  BRA `(.L_x_4) ;  /* 0x0000000000147947 */ /* 0x000fec0003800000 */
.L_x_3:
[----:B------:R-:W0:Y:S01]  /*0bc0*/  LDCU.64 UR4, c[0x0][0x380] ;  /* 0x00007000ff0477ac */ /* 0x000e220008000a00 */
[----:B------:R-:W-:Y:S01]  /*0bd0*/  MOV R2, 0xc10 ;  /* 0x00000c1000027802 */ /* 0x000fe20000000f00 */
[----:B0-----:R-:W-:Y:S02]  /*0be0*/  IMAD.U32 R8, RZ, RZ, UR4 ;  /* 0x00000004ff087e24 */ /* 0x001fe4000f8e00ff */
[----:B------:R-:W-:-:S07]  /*0bf0*/  IMAD.U32 R6, RZ, RZ, UR5 ;  /* 0x00000005ff067e24 */ /* 0x000fce000f8e00ff */
[----:B------:R-:W-:Y:S05]  /*0c00*/  CALL.REL.NOINC `($__internal_0_$__cuda_sm20_div_u64) ;  /* 0x0000001800cc7944 */ /* 0x000fea0003c00000 */
.L_x_4:
[----:B------:R-:W-:Y:S01]  /*0c10*/  IADD3 R4, P0, PT, R6, R4, RZ ;  /* 0x0000000406047210 */ /* 0x000fe20007f1e0ff */
[----:B------:R-:W0:Y:S01]  /*0c20*/  LDCU UR4, c[0x0][0x384] ;  /* 0x00007080ff0477ac */ /* 0x000e220008000800 */
[----:B------:R-:W-:Y:S02]  /*0c30*/  BSSY.RECONVERGENT B0, `(.L_x_5) ;  /* 0x0000024000007945 */ /* 0x000fe40003800200 */
[----:B------:R-:W-:-:S04]  /*0c40*/  IADD3.X R5, PT, PT, R7, R3, RZ, P0, !PT ;  /* 0x0000000307057210 */ /* 0x000fc800007fe4ff */
[----:B------:R-:W1:Y:S02]  /*0c50*/  I2F.F64.U64 R2, R4 ;  /* 0x0000000400027312 */ /* 0x000e640000301800 */
[----:B-1----:R-:W-:-:S06]  /*0c60*/  DMUL R2, R2, 0.5 ;  /* 0x3fe0000002027828 */ /* 0x002fcc0000000000 */
[----:B------:R-:W0:Y:S02]  /*0c70*/  F2I.U64.F64.TRUNC R14, R2 ;  /* 0x00000002000e7311 */ /* 0x000e24000030d800 */
[----:B0-----:R-:W-:-:S04]  /*0c80*/  LOP3.LUT R6, R15, UR4, RZ, 0xfc, !PT ;  /* 0x000000040f067c12 */ /* 0x001fc8000f8efcff */
[----:B------:R-:W-:-:S13]  /*0c90*/  ISETP.NE.U32.AND P0, PT, R6, RZ, PT ;  /* 0x000000ff0600720c */ /* 0x000fda0003f05070 */
[----:B------:R-:W-:Y:S05]  /*0ca0*/  @P0 BRA `(.L_x_6) ;  /* 0x0000000000540947 */ /* 0x000fea0003800000 */
[----:B------:R-:W0:Y:S01]  /*0cb0*/  I2F.U32.RP R4, R14 ;  /* 0x0000000e00047306 */ /* 0x000e220000209000 */
[----:B------:R-:W1:Y:S01]  /*0cc0*/  LDCU UR4, c[0x0][0x380] ;  /* 0x00007000ff0477ac */ /* 0x000e620008000800 */
[----:B------:R-:W-:Y:S01]  /*0cd0*/  IMAD.MOV R5, RZ, RZ, -R14 ;  /* 0x000000ffff057224 */ /* 0x000fe200078e0a0e */
[----:B------:R-:W-:Y:S01]  /*0ce0*/  ISETP.NE.U32.AND P2, PT, R14, RZ, PT ;  /* 0x000000ff0e00720c */ /* 0x000fe20003f45070 */
[----:B------:R-:W-:-:S04]  /*0cf0*/  IMAD.MOV.U32 R7, RZ, RZ, RZ ;  /* 0x000000ffff077224 */ /* 0x000fc800078e00ff */
[----:B0-----:R-:W0:Y:S02]  /*0d00*/  MUFU.RCP R4, R4 ;  /* 0x0000000400047308 */ /* 0x001e240000001000 */
[----:B0-----:R-:W-:-:S06]  /*0d10*/  VIADD R2, R4, 0xffffffe ;  /* 0x0ffffffe04027836 */ /* 0x001fcc0000000000 */
[----:B------:R0:W2:Y:S02]  /*0d20*/  F2I.FTZ.U32.TRUNC.NTZ R3, R2 ;  /* 0x0000000200037305 */ /* 0x0000a4000021f000 */
[----:B0-----:R-:W-:Y:S01]  /*0d30*/  MOV R2, RZ ;  /* 0x000000ff00027202 */ /* 0x001fe20000000f00 */
[----:B--2---:R-:W-:-:S04]  /*0d40*/  IMAD R5, R5, R3, RZ ;  /* 0x0000000305057224 */ /* 0x004fc800078e02ff */
[----:B------:R-:W-:-:S06]  /*0d50*/  IMAD.HI.U32 R3, R3, R5, R2 ;  /* 0x0000000503037227 */ /* 0x000fcc00078e0002 */
[----:B-1----:R-:W-:-:S04]  /*0d60*/  IMAD.HI.U32 R6, R3, UR4, RZ ;  /* 0x0000000403067c27 */ /* 0x002fc8000f8e00ff */
[----:B------:R-:W-:-:S04]  /*0d70*/  IMAD.MOV R3, RZ, RZ, -R6 ;  /* 0x000000ffff037224 */ /* 0x000fc800078e0a06 */
[----:B------:R-:W-:-:S05]  /*0d80*/  IMAD R3, R14, R3, UR4 ;  /* 0x000000040e037e24 */ /* 0x000fca000f8e0203 */
[----:B------:R-:W-:-:S13]  /*0d90*/  ISETP.GE.U32.AND P0, PT, R3, R14, PT ;  /* 0x0000000e0300720c */ /* 0x000fda0003f06070 */
[----:B------:R-:W-:Y:S01]  /*0da0*/  @P0 IMAD.IADD R3, R3, 0x1, -R14 ;  /* 0x0000000103030824 */ /* 0x000fe200078e0a0e */
[----:B------:R-:W-:-:S04]  /*0db0*/  @P0 IADD3 R6, PT, PT, R6, 0x1, RZ ;  /* 0x0000000106060810 */ /* 0x000fc80007ffe0ff */
[----:B------:R-:W-:-:S13]  /*0dc0*/  ISETP.GE.U32.AND P1, PT, R3, R14, PT ;  /* 0x0000000e0300720c */ /* 0x000fda0003f26070 */
[----:B------:R-:W-:Y:S01]  /*0dd0*/  @P1 VIADD R6, R6, 0x1 ;  /* 0x0000000106061836 */ /* 0x000fe20000000000 */
[----:B------:R-:W-:Y:S01]  /*0de0*/  @!P2 LOP3.LUT R6, RZ, R14, RZ, 0x33, !PT ;  /* 0x0000000eff06a212 */ /* 0x000fe200078e33ff */
[----:B------:R-:W-:Y:S06]  /*0df0*/  BRA `(.L_x_7) ;  /* 0x00000000001c7947 */ /* 0x000fec0003800000 */
.L_x_6:
[----:B------:R-:W0:Y:S01]  /*0e00*/  LDCU.64 UR4, c[0x0][0x380] ;  /* 0x00007000ff0477ac */ /* 0x000e220008000a00 */
[----:B------:R-:W-:Y:S02]  /*0e10*/  MOV R4, R14 ;  /* 0x0000000e00047202 */ /* 0x000fe40000000f00 */
[----:B------:R-:W-:Y:S02]  /*0e20*/  MOV R3, R15 ;  /* 0x0000000f00037202 */ /* 0x000fe40000000f00 */
[----:B------:R-:W-:Y:S01]  /*0e30*/  MOV R2, 0xe70 ;  /* 0x00000e7000027802 */ /* 0x000fe20000000f00 */
[----:B0-----:R-:W-:Y:S02]  /*0e40*/  IMAD.U32 R8, RZ, RZ, UR4 ;  /* 0x00000004ff087e24 */ /* 0x001fe4000f8e00ff */
[----:B------:R-:W-:-:S07]  /*0e50*/  IMAD.U32 R6, RZ, RZ, UR5 ;  /* 0x00000005ff067e24 */ /* 0x000fce000f8e00ff */
[----:B------:R-:W-:Y:S05]  /*0e60*/  CALL.REL.NOINC `($__internal_0_$__cuda_sm20_div_u64) ;  /* 0x0000001800347944 */ /* 0x000fea0003c00000 */
.L_x_7:
[----:B------:R-:W-:Y:S05]  /*0e70*/  BSYNC.RECONVERGENT B0 ;  /* 0x0000000000007941 */ /* 0x000fea0003800200 */
.L_x_5:
[----:B------:R-:W-:Y:S01]  /*0e80*/  IADD3 R4, P0, PT, R14, R6, RZ ;  /* 0x000000060e047210 */ /* 0x000fe20007f1e0ff */
[----:B------:R-:W0:Y:S01]  /*0e90*/  LDCU UR4, c[0x0][0x384] ;  /* 0x00007080ff0477ac */ /* 0x000e220008000800 */
[----:B------:R-:W-:Y:S03]  /*0ea0*/  BSSY.RECONVERGENT B0, `(.L_x_8) ;  /* 0x0000024000007945 */ /* 0x000fe60003800200 */
[----:B------:R-:W-:-:S04]  /*0eb0*/  IMAD.X R5, R15, 0x1, R7, P0 ;  /* 0x000000010f057824 */ /* 0x000fc800000e0607 */
        /* <DEDUP_REMOVED lines=8> */
[----:B------:R-:W-:Y:S02]  /*0f40*/  IADD3 R5, PT, PT, RZ, -R14, RZ ;  /* 0x8000000eff057210 */ /* 0x000fe40007ffe0ff */
[----:B------:R-:W-:Y:S02]  /*0f50*/  ISETP.NE.U32.AND P2, PT, R14, RZ, PT ;  /* 0x000000ff0e00720c */ /* 0x000fe40003f45070 */
[----:B------:R-:W-:Y:S02]  /*0f60*/  MOV R7, RZ ;  /* 0x000000ff00077202 */ /* 0x000fe40000000f00 */
[----:B0-----:R-:W0:Y:S02]  /*0f70*/  MUFU.RCP R4, R4 ;  /* 0x0000000400047308 */ /* 0x001e240000001000 */
[----:B0-----:R-:W-:-:S06]  /*0f80*/  VIADD R2, R4, 0xffffffe ;  /* 0x0ffffffe04027836 */ /* 0x001fcc0000000000 */
[----:B------:R0:W2:Y:S02]  /*0f90*/  F2I.FTZ.U32.TRUNC.NTZ R3, R2 ;  /* 0x0000000200037305 */ /* 0x0000a4000021f000 */
[----:B0-----:R-:W-:Y:S02]  /*0fa0*/  IMAD.MOV.U32 R2, RZ, RZ, RZ ;  /* 0x000000ffff027224 */ /* 0x001fe400078e00ff */
[----:B--2---:R-:W-:-:S04]  /*0fb0*/  IMAD R5, R5, R3, RZ ;  /* 0x0000000305057224 */ /* 0x004fc800078e02ff */
[----:B------:R-:W-:-:S06]  /*0fc0*/  IMAD.HI.U32 R3, R3, R5, R2 ;  /* 0x0000000503037227 */ /* 0x000fcc00078e0002 */
[----:B-1----:R-:W-:-:S04]  /*0fd0*/  IMAD.HI.U32 R6, R3, UR4, RZ ;  /* 0x0000000403067c27 */ /* 0x002fc8000f8e00ff */
[----:B------:R-:W-:-:S04]  /*0fe0*/  IMAD.MOV R3, RZ, RZ, -R6 ;  /* 0x000000ffff037224 */ /* 0x000fc800078e0a06 */
[----:B------:R-:W-:-:S05]  /*0ff0*/  IMAD R3, R14, R3, UR4 ;  /* 0x000000040e037e24 */ /* 0x000fca000f8e0203 */
[----:B------:R-:W-:-:S13]  /*1000*/  ISETP.GE.U32.AND P0, PT, R3, R14, PT ;  /* 0x0000000e0300720c */ /* 0x000fda0003f06070 */
[----:B------:R-:W-:Y:S01]  /*1010*/  @P0 IADD3 R3, PT, PT, -R14, R3, RZ ;  /* 0x000000030e030210 */ /* 0x000fe20007ffe1ff */
[----:B------:R-:W-:-:S03]  /*1020*/  @P0 VIADD R6, R6, 0x1 ;  /* 0x0000000106060836 */ /* 0x000fc60000000000 */
[----:B------:R-:W-:-:S13]  /*1030*/  ISETP.GE.U32.AND P1, PT, R3, R14, PT ;  /* 0x0000000e0300720c */ /* 0x000fda0003f26070 */
[----:B------:R-:W-:Y:S01]  /*1040*/  @P1 VIADD R6, R6, 0x1 ;  /* 0x0000000106061836 */ /* 0x000fe20000000000 */
[----:B------:R-:W-:Y:S01]  /*1050*/  @!P2 LOP3.LUT R6, RZ, R14, RZ, 0x33, !PT ;  /* 0x0000000eff06a212 */ /* 0x000fe200078e33ff */
[----:B------:R-:W-:Y:S06]  /*1060*/  BRA `(.L_x_10) ;  /* 0x00000000001c7947 */ /* 0x000fec0003800000 */
.L_x_9:
[----:B------:R-:W0:Y:S01]  /*1070*/  LDCU.64 UR4, c[0x0][0x380] ;  /* 0x00007000ff0477ac */ /* 0x000e220008000a00 */
[----:B------:R-:W-:Y:S01]  /*1080*/  IMAD.MOV.U32 R4, RZ, RZ, R14 ;  /* 0x000000ffff047224 */ /* 0x000fe200078e000e */
[----:B------:R-:W-:Y:S01]  /*1090*/  MOV R2, 0x10e0 ;  /* 0x000010e000027802 */ /* 0x000fe20000000f00 */
[----:B------:R-:W-:Y:S02]  /*10a0*/  IMAD.MOV.U32 R3, RZ, RZ, R15 ;  /* 0x000000ffff037224 */ /* 0x000fe400078e000f */
[----:B0-----:R-:W-:Y:S01]  /*10b0*/  IMAD.U32 R8, RZ, RZ, UR4 ;  /* 0x00000004ff087e24 */ /* 0x001fe2000f8e00ff */
[----:B------:R-:W-:-:S07]  /*10c0*/  MOV R6, UR5 ;  /* 0x0000000500067c02 */ /* 0x000fce0008000f00 */
[----:B------:R-:W-:Y:S05]  /*10d0*/  CALL.REL.NOINC `($__internal_0_$__cuda_sm20_div_u64) ;  /* 0x0000001400987944 */ /* 0x000fea0003c00000 */
.L_x_10:
[----:B------:R-:W-:Y:S05]  /*10e0*/  BSYNC.RECONVERGENT B0 ;  /* 0x0000000000007941 */ /* 0x000fea0003800200 */
.L_x_8:
        /* <DEDUP_REMOVED lines=16> */
[----:B0-----:R-:W-:-:S06]  /*11f0*/  IADD3 R2, PT, PT, R4, 0xffffffe, RZ ;  /* 0x0ffffffe04027810 */ /* 0x001fcc0007ffe0ff */
[----:B------:R0:W2:Y:S02]  /*1200*/  F2I.FTZ.U32.TRUNC.NTZ R3, R2 ;  /* 0x0000000200037305 */ /* 0x0000a4000021f000 */
[----:B0-----:R-:W-:Y:S02]  /*1210*/  IMAD.MOV.U32 R2, RZ, RZ, RZ ;  /* 0x000000ffff027224 */ /* 0x001fe400078e00ff */
[----:B--2---:R-:W-:-:S04]  /*1220*/  IMAD R5, R5, R3, RZ ;  /* 0x0000000305057224 */ /* 0x004fc800078e02ff */
[----:B------:R-:W-:-:S06]  /*1230*/  IMAD.HI.U32 R3, R3, R5, R2 ;  /* 0x0000000503037227 */ /* 0x000fcc00078e0002 */
[----:B-1----:R-:W-:-:S05]  /*1240*/  IMAD.HI.U32 R6, R3, UR4, RZ ;  /* 0x0000000403067c27 */ /* 0x002fca000f8e00ff */
[----:B------:R-:W-:-:S05]  /*1250*/  IADD3 R3, PT, PT, -R6, RZ, RZ ;  /* 0x000000ff06037210 */ /* 0x000fca0007ffe1ff */
[----:B------:R-:W-:-:S05]  /*1260*/  IMAD R3, R14, R3, UR4 ;  /* 0x000000040e037e24 */ /* 0x000fca000f8e0203 */
[----:B------:R-:W-:-:S13]  /*1270*/  ISETP.GE.U32.AND P0, PT, R3, R14, PT ;  /* 0x0000000e0300720c */ /* 0x000fda0003f06070 */
[----:B------:R-:W-:Y:S02]  /*1280*/  @P0 IMAD.IADD R3, R3, 0x1, -R14 ;  /* 0x0000000103030824 */ /* 0x000fe400078e0a0e */
[----:B------:R-:W-:-:S03]  /*1290*/  @P0 VIADD R6, R6, 0x1 ;  /* 0x0000000106060836 */ /* 0x000fc60000000000 */
[----:B------:R-:W-:-:S13]  /*12a0*/  ISETP.GE.U32.AND P1, PT, R3, R14, PT ;  /* 0x0000000e0300720c */ /* 0x000fda0003f26070 */
[----:B------:R-:W-:Y:S02]  /*12b0*/  @P1 IADD3 R6, PT, PT, R6, 0x1, RZ ;  /* 0x0000000106061810 */ /* 0x000fe40007ffe0ff */
[----:B------:R-:W-:Y:S01]  /*12c0*/  @!P2 LOP3.LUT R6, RZ, R14, RZ, 0x33, !PT ;  /* 0x0000000eff06a212 */ /* 0x000fe200078e33ff */
[----:B------:R-:W-:Y:S06]  /*12d0*/  BRA `(.L_x_13) ;  /* 0x00000000001c7947 */ /* 0x000fec0003800000 */
.L_x_12:
[----:B------:R-:W0:Y:S01]  /*12e0*/  LDCU.64 UR4, c[0x0][0x380] ;  /* 0x00007000ff0477ac */ /* 0x000e220008000a00 */
[----:B------:R-:W-:Y:S01]  /*12f0*/  IMAD.MOV.U32 R4, RZ, RZ, R14 ;  /* 0x000000ffff047224 */ /* 0x000fe200078e000e */
[----:B------:R-:W-:Y:S01]  /*1300*/  MOV R2, 0x1350 ;  /* 0x0000135000027802 */ /* 0x000fe20000000f00 */
[----:B------:R-:W-:Y:S01]  /*1310*/  IMAD.MOV.U32 R3, RZ, RZ, R15 ;  /* 0x000000ffff037224 */ /* 0x000fe200078e000f */
[----:B0-----:R-:W-:Y:S01]  /*1320*/  MOV R8, UR4 ;  /* 0x0000000400087c02 */ /* 0x001fe20008000f00 */
[----:B------:R-:W-:-:S07]  /*1330*/  IMAD.U32 R6, RZ, RZ, UR5 ;  /* 0x00000005ff067e24 */ /* 0x000fce000f8e00ff */
[----:B------:R-:W-:Y:S05]  /*1340*/  CALL.REL.NOINC `($__internal_0_$__cuda_sm20_div_u64) ;  /* 0x0000001000fc7944 */ /* 0x000fea0003c00000 */
.L_x_13:
[----:B------:R-:W-:Y:S05]  /*1350*/  BSYNC.RECONVERGENT B0 ;  /* 0x0000000000007941 */ /* 0x000fea0003800200 */
.L_x_11:
        /* <DEDUP_REMOVED lines=31> */
.L_x_15:
[----:B------:R-:W0:Y:S01]  /*1550*/  LDCU.64 UR4, c[0x0][0x380] ;  /* 0x00007000ff0477ac */ /* 0x000e220008000a00 */
[----:B------:R-:W-:Y:S02]  /*1560*/  MOV R4, R14 ;  /* 0x0000000e00047202 */ /* 0x000fe40000000f00 */
[----:B------:R-:W-:Y:S02]  /*1570*/  MOV R3, R15 ;  /* 0x0000000f00037202 */ /* 0x000fe40000000f00 */
[----:B------:R-:W-:Y:S01]  /*1580*/  MOV R2, 0x15c0 ;  /* 0x000015c000027802 */ /* 0x000fe20000000f00 */
[----:B0-----:R-:W-:Y:S02]  /*1590*/  IMAD.U32 R8, RZ, RZ, UR4 ;  /* 0x00000004ff087e24 */ /* 0x001fe4000f8e00ff */
[----:B------:R-:W-:-:S07]  /*15a0*/  IMAD.U32 R6, RZ, RZ, UR5 ;  /* 0x00000005ff067e24 */ /* 0x000fce000f8e00ff */
[----:B------:R-:W-:Y:S05]  /*15b0*/  CALL.REL.NOINC `($__internal_0_$__cuda_sm20_div_u64) ;  /* 0x0000001000607944 */ /* 0x000fea0003c00000 */
.L_x_16:
[----:B------:R-:W-:Y:S05]  /*15c0*/  BSYNC.RECONVERGENT B0 ;  /* 0x0000000000007941 */ /* 0x000fea0003800200 */
.L_x_14:
        /* <DEDUP_REMOVED lines=31> */
.L_x_18:
[----:B------:R-:W0:Y:S01]  /*17c0*/  LDCU.64 UR4, c[0x0][0x380] ;  /* 0x00007000ff0477ac */ /* 0x000e220008000a00 */
[----:B------:R-:W-:Y:S01]  /*17d0*/  IMAD.MOV.U32 R4, RZ, RZ, R14 ;  /* 0x000000ffff047224 */ /* 0x000fe200078e000e */
[----:B------:R-:W-:Y:S01]  /*17e0*/  MOV R2, 0x1830 ;  /* 0x0000183000027802 */ /* 0x000fe20000000f00 */
[----:B------:R-:W-:Y:S02]  /*17f0*/  IMAD.MOV.U32 R3, RZ, RZ, R15 ;  /* 0x000000ffff037224 */ /* 0x000fe400078e000f */
[----:B0-----:R-:W-:Y:S01]  /*1800*/  IMAD.U32 R8, RZ, RZ, UR4 ;  /* 0x00000004ff087e24 */ /* 0x001fe2000f8e00ff */
[----:B------:R-:W-:-:S07]  /*1810*/  MOV R6, UR5 ;  /* 0x0000000500067c02 */ /* 0x000fce0008000f00 */
[----:B------:R-:W-:Y:S05]  /*1820*/  CALL.REL.NOINC `($__internal_0_$__cuda_sm20_div_u64) ;  /* 0x0000000c00c47944 */ /* 0x000fea0003c00000 */
.L_x_19:
[----:B------:R-:W-:Y:S05]  /*1830*/  BSYNC.RECONVERGENT B0 ;  /* 0x0000000000007941 */ /* 0x000fea0003800200 */
.L_x_17:
        /* <DEDUP_REMOVED lines=31> */
.L_x_21:
[----:B------:R-:W0:Y:S01]  /*1a30*/  LDCU.64 UR4, c[0x0][0x380] ;  /* 0x00007000ff0477ac */ /* 0x000e220008000a00 */
[----:B------:R-:W-:Y:S01]  /*1a40*/  IMAD.MOV.U32 R4, RZ, RZ, R14 ;  /* 0x000000ffff047224 */ /* 0x000fe200078e000e */
[----:B------:R-:W-:Y:S01]  /*1a50*/  MOV R2, 0x1aa0 ;  /* 0x00001aa000027802 */ /* 0x000fe20000000f00 */
[----:B------:R-:W-:Y:S01]  /*1a60*/  IMAD.MOV.U32 R3, RZ, RZ, R15 ;  /* 0x000000ffff037224 */ /* 0x000fe200078e000f */
[----:B0-----:R-:W-:Y:S01]  /*1a70*/  MOV R8, UR4 ;  /* 0x0000000400087c02 */ /* 0x001fe20008000f00 */
[----:B------:R-:W-:-:S07]  /*1a80*/  IMAD.U32 R6, RZ, RZ, UR5 ;  /* 0x00000005ff067e24 */ /* 0x000fce000f8e00ff */
[----:B------:R-:W-:Y:S05]  /*1a90*/  CALL.REL.NOINC `($__internal_0_$__cuda_sm20_div_u64) ;  /* 0x0000000c00287944 */ /* 0x000fea0003c00000 */
.L_x_22:
[----:B------:R-:W-:Y:S05]  /*1aa0*/  BSYNC.RECONVERGENT B0 ;  /* 0x0000000000007941 */ /* 0x000fea0003800200 */
.L_x_20:
        /* <DEDUP_REMOVED lines=31> */
.L_x_24:
[----:B------:R-:W0:Y:S01]  /*1ca0*/  LDCU.64 UR4, c[0x0][0x380] ;  /* 0x00007000ff0477ac */ /* 0x000e220008000a00 */
[----:B------:R-:W-:Y:S02]  /*1cb0*/  MOV R4, R14 ;  /* 0x0000000e00047202 */ /* 0x000fe40000000f00 */
[----:B------:R-:W-:Y:S02]  /*1cc0*/  MOV R3, R15 ;  /* 0x0000000f00037202 */ /* 0x000fe40000000f00 */
[----:B------:R-:W-:Y:S01]  /*1cd0*/  MOV R2, 0x1d10 ;  /* 0x00001d1000027802 */ /* 0x000fe20000000f00 */
[----:B0-----:R-:W-:Y:S02]  /*1ce0*/  IMAD.U32 R8, RZ, RZ, UR4 ;  /* 0x00000004ff087e24 */ /* 0x001fe4000f8e00ff */
[----:B------:R-:W-:-:S07]  /*1cf0*/  IMAD.U32 R6, RZ, RZ, UR5 ;  /* 0x00000005ff067e24 */ /* 0x000fce000f8e00ff */
[----:B------:R-:W-:Y:S05]  /*1d00*/  CALL.REL.NOINC `($__internal_0_$__cuda_sm20_div_u64) ;  /* 0x00000008008c7944 */ /* 0x000fea0003c00000 */
.L_x_25:
[----:B------:R-:W-:Y:S05]  /*1d10*/  BSYNC.RECONVERGENT B0 ;  /* 0x0000000000007941 */ /* 0x000fea0003800200 */
.L_x_23:
        /* <DEDUP_REMOVED lines=31> */
.L_x_27:
[----:B------:R-:W0:Y:S01]  /*1f10*/  LDCU.64 UR4, c[0x0][0x380] ;  /* 0x00007000ff0477ac */ /* 0x000e220008000a00 */
[----:B------:R-:W-:Y:S01]  /*1f20*/  IMAD.MOV.U32 R4, RZ, RZ, R14 ;  /* 0x000000ffff047224 */ /* 0x000fe200078e000e */
[----:B------:R-:W-:Y:S01]  /*1f30*/  MOV R2, 0x1f80 ;  /* 0x00001f8000027802 */ /* 0x000fe20000000f00 */
[----:B------:R-:W-:Y:S02]  /*1f40*/  IMAD.MOV.U32 R3, RZ, RZ, R15 ;  /* 0x000000ffff037224 */ /* 0x000fe400078e000f */
[----:B0-----:R-:W-:Y:S01]  /*1f50*/  IMAD.U32 R8, RZ, RZ, UR4 ;  /* 0x00000004ff087e24 */ /* 0x001fe2000f8e00ff */
[----:B------:R-:W-:-:S07]  /*1f60*/  MOV R6, UR5 ;  /* 0x0000000500067c02 */ /* 0x000fce0008000f00 */
[----:B------:R-:W-:Y:S05]  /*1f70*/  CALL.REL.NOINC `($__internal_0_$__cuda_sm20_div_u64) ;  /* 0x0000000400f07944 */ /* 0x000fea0003c00000 */
.L_x_28:
[----:B------:R-:W-:Y:S05]  /*1f80*/  BSYNC.RECONVERGENT B0 ;  /* 0x0000000000007941 */ /* 0x000fea0003800200 */
.L_x_26:
        /* <DEDUP_REMOVED lines=31> */
.L_x_30:
[----:B------:R-:W0:Y:S01]  /*2180*/  LDCU.64 UR4, c[0x0][0x380] ;  /* 0x00007000ff0477ac */ /* 0x000e220008000a00 */
[----:B------:R-:W-:Y:S01]  /*2190*/  IMAD.MOV.U32 R4, RZ, RZ, R14 ;  /* 0x000000ffff047224 */ /* 0x000fe200078e000e */
[----:B------:R-:W-:Y:S01]  /*21a0*/  MOV R2, 0x21f0 ;  /* 0x000021f000027802 */ /* 0x000fe20000000f00 */
[----:B------:R-:W-:Y:S01]  /*21b0*/  IMAD.MOV.U32 R3, RZ, RZ, R15 ;  /* 0x000000ffff037224 */ /* 0x000fe200078e000f */
[----:B0-----:R-:W-:Y:S01]  /*21c0*/  MOV R8, UR4 ;  /* 0x0000000400087c02 */ /* 0x001fe20008000f00 */
[----:B------:R-:W-:-:S07]  /*21d0*/  IMAD.U32 R6, RZ, RZ, UR5 ;  /* 0x00000005ff067e24 */ /* 0x000fce000f8e00ff */
[----:B------:R-:W-:Y:S05]  /*21e0*/  CALL.REL.NOINC `($__internal_0_$__cuda_sm20_div_u64) ;  /* 0x0000000400547944 */ /* 0x000fea0003c00000 */
.L_x_31:
[----:B------:R-:W-:Y:S05]  /*21f0*/  BSYNC.RECONVERGENT B0 ;  /* 0x0000000000007941 */ /* 0x000fea0003800200 */
.L_x_29:
[----:B------:R-:W-:Y:S01]  /*2200*/  IADD3 R4, P0, PT, R14, R6, RZ ;  /* 0x000000060e047210 */ /* 0x000fe20007f1e0ff */
[----:B------:R-:W0:Y:S03]  /*2210*/  LDCU.64 UR4, c[0x0][0x388] ;  /* 0x00007100ff0477ac */ /* 0x000e260008000a00 */
[----:B------:R-:W-:-:S04]  /*2220*/  IADD3.X R5, PT, PT, R15, R7, RZ, P0, !PT ;  /* 0x000000070f057210 */ /* 0x000fc800007fe4ff */
[----:B------:R-:W1:Y:S02]  /*2230*/  I2F.F64.U64 R2, R4 ;  /* 0x0000000400027312 */ /* 0x000e640000301800 */
[----:B-1----:R-:W-:-:S06]  /*2240*/  DMUL R2, R2, 0.5 ;  /* 0x3fe0000002027828 */ /* 0x002fcc0000000000 */
[----:B------:R-:W1:Y:S02]  /*2250*/  F2I.U64.F64.TRUNC R14, R2 ;  /* 0x00000002000e7311 */ /* 0x000e64000030d800 */
[----:B-1----:R-:W-:Y:S01]  /*2260*/  ISETP.NE.U32.AND P0, PT, R14, RZ, PT ;  /* 0x000000ff0e00720c */ /* 0x002fe20003f05070 */
[----:B0-----:R-:W-:-:S03]  /*2270*/  IMAD.WIDE.U32 R16, R0, UR4, R14 ;  /* 0x0000000400107c25 */ /* 0x001fc6000f8e000e */
[----:B------:R-:W-:Y:S01]  /*2280*/  ISETP.NE.AND.EX P0, PT, R15, RZ, PT, P0 ;  /* 0x000000ff0f00720c */ /* 0x000fe20003f05300 */
[----:B------:R-:W-:Y:S01]  /*2290*/  IMAD R18, R0, UR5, R17 ;  /* 0x0000000500127c24 */ /* 0x000fe2000f8e0211 */
[----:B------:R-:W-:-:S04]  /*22a0*/  IADD3 R0, P1, PT, R16, UR4, RZ ;  /* 0x0000000410007c10 */ /* 0x000fc8000ff3e0ff */
[----:B------:R-:W-:-:S07]  /*22b0*/  IADD3.X R13, PT, PT, R18, UR5, RZ, P1, !PT ;  /* 0x00000005120d7c10 */ /* 0x000fce0008ffe4ff */
[----:B------:R-:W-:Y:S05]  /*22c0*/  @!P0 EXIT ;  /* 0x000000000000894d */ /* 0x000fea0003800000 */
[----:B------:R-:W0:Y:S01]  /*22d0*/  S2UR UR5, SR_CgaCtaId ;  /* 0x00000000000579c3 */ /* 0x000e220000008800 */
[----:B------:R-:W-:Y:S01]  /*22e0*/  IMAD.MOV.U32 R4, RZ, RZ, RZ ;  /* 0x000000ffff047224 */ /* 0x000fe200078e00ff */
[----:B------:R-:W-:Y:S01]  /*22f0*/  UMOV UR4, 0x400 ;  /* 0x0000040000047882 */ /* 0x000fe20000000000 */
[----:B------:R-:W-:Y:S01]  /*2300*/  IMAD.MOV.U32 R3, RZ, RZ, RZ ;  /* 0x000000ffff037224 */ /* 0x000fe200078e00ff */
[----:B------:R-:W1:Y:S02]  /*2310*/  LDCU.64 UR6, c[0x0][0x390] ;  /* 0x00007200ff0677ac */ /* 0x000e640008000a00 */
[----:B01----:R-:W-:-:S12]  /*2320*/  ULEA UR4, UR5, UR4, 0x18 ;  /* 0x0000000405047291 */ /* 0x003fd8000f8ec0ff */
.L_x_38:
[----:B------:R-:W0:Y:S01]  /*2330*/  LDS.U8 R2, [R4+UR4] ;  /* 0x0000000404027984 */ /* 0x000e220008000000 */
[----:B------:R-:W-:Y:S01]  /*2340*/  BSSY.RECONVERGENT B0, `(.L_x_32) ;  /* 0x0000039000007945 */ /* 0x000fe20003800200 */
[----:B0-----:R-:W-:-:S13]  /*2350*/  ISETP.NE.AND P0, PT, R2, RZ, PT ;  /* 0x000000ff0200720c */ /* 0x001fda0003f05270 */
[----:B------:R-:W-:Y:S05]  /*2360*/  @!P0 BRA `(.L_x_33) ;  /* 0x0000000000d88947 */ /* 0x000fea0003800000 */
[----:B------:R-:W-:Y:S01]  /*2370*/  LOP3.LUT R2, R18, R3, RZ, 0xfc, !PT ;  /* 0x0000000312027212 */ /* 0x000fe200078efcff */
[----:B------:R-:W-:Y:S03]  /*2380*/  BSSY.RECONVERGENT B1, `(.L_x_34) ;  /* 0x000001e000017945 */ /* 0x000fe60003800200 */
[----:B------:R-:W-:-:S13]  /*2390*/  ISETP.NE.U32.AND P0, PT, R2, RZ, PT ;  /* 0x000000ff0200720c */ /* 0x000fda0003f05070 */
[----:B------:R-:W-:Y:S05]  /*23a0*/  @P0 BRA `(.L_x_35) ;  /* 0x0000000000540947 */ /* 0x000fea0003800000 */
[----:B------:R-:W0:Y:S01]  /*23b0*/  I2F.U32.RP R2, R4 ;  /* 0x0000000400027306 */ /* 0x000e220000209000 */
[----:B------:R-:W-:Y:S01]  /*23c0*/  ISETP.NE.U32.AND P2, PT, R4, RZ, PT ;  /* 0x000000ff0400720c */ /* 0x000fe20003f45070 */
[----:B------:R-:W-:-:S06]  /*23d0*/  IMAD.MOV.U32 R11, RZ, RZ, RZ ;  /* 0x000000ffff0b7224 */ /* 0x000fcc00078e00ff */
[----:B0-----:R-:W0:Y:S02]  /*23e0*/  MUFU.RCP R2, R2 ;  /* 0x0000000200027308 */ /* 0x001e240000001000 */
[----:B0-----:R-:W-:-:S06]  /*23f0*/  IADD3 R6, PT, PT, R2, 0xffffffe, RZ ;  /* 0x0ffffffe02067810 */ /* 0x001fcc0007ffe0ff */
[----:B------:R0:W1:Y:S02]  /*2400*/  F2I.FTZ.U32.TRUNC.NTZ R7, R6 ;  /* 0x0000000600077305 */ /* 0x000064000021f000 */
[----:B0-----:R-:W-:Y:S02]  /*2410*/  IMAD.MOV.U32 R6, RZ, RZ, RZ ;  /* 0x000000ffff067224 */ /* 0x001fe400078e00ff */
[----:B-1----:R-:W-:-:S04]  /*2420*/  IMAD.MOV R5, RZ, RZ, -R7 ;  /* 0x000000ffff057224 */ /* 0x002fc800078e0a07 */
[----:B------:R-:W-:-:S04]  /*2430*/  IMAD R5, R5, R4, RZ ;  /* 0x0000000405057224 */ /* 0x000fc800078e02ff */
[----:B------:R-:W-:-:S06]  /*2440*/  IMAD.HI.U32 R7, R7, R5, R6 ;  /* 0x0000000507077227 */ /* 0x000fcc00078e0006 */
[----:B------:R-:W-:-:S05]  /*2450*/  IMAD.HI.U32 R7, R7, R16, RZ ;  /* 0x0000001007077227 */ /* 0x000fca00078e00ff */
[----:B------:R-:W-:-:S05]  /*2460*/  IADD3 R5, PT, PT, -R7, RZ, RZ ;  /* 0x000000ff07057210 */ /* 0x000fca0007ffe1ff */
[----:B------:R-:W-:-:S05]  /*2470*/  IMAD R5, R4, R5, R16 ;  /* 0x0000000504057224 */ /* 0x000fca00078e0210 */
[----:B------:R-:W-:-:S13]  /*2480*/  ISETP.GE.U32.AND P0, PT, R5, R4, PT ;  /* 0x000000040500720c */ /* 0x000fda0003f06070 */
[----:B------:R-:W-:Y:S02]  /*2490*/  @P0 IMAD.IADD R5, R5, 0x1, -R4 ;  /* 0x0000000105050824 */ /* 0x000fe400078e0a04 */
[----:B------:R-:W-:-:S03]  /*24a0*/  @P0 VIADD R7, R7, 0x1 ;  /* 0x0000000107070836 */ /* 0x000fc60000000000 */
[----:B------:R-:W-:-:S13]  /*24b0*/  ISETP.GE.U32.AND P1, PT, R5, R4, PT ;  /* 0x000000040500720c */ /* 0x000fda0003f26070 */
[----:B------:R-:W-:Y:S02]  /*24c0*/  @P1 IADD3 R7, PT, PT, R7, 0x1, RZ ;  /* 0x0000000107071810 */ /* 0x000fe40007ffe0ff */
[----:B------:R-:W-:-:S05]  /*24d0*/  @!P2 LOP3.LUT R7, RZ, R4, RZ, 0x33, !PT ;  /* 0x00000004ff07a212 */ /* 0x000fca00078e33ff */
[----:B------:R-:W-:Y:S01]  /*24e0*/  IMAD.MOV.U32 R2, RZ, RZ, R7 ;  /* 0x000000ffff027224 */ /* 0x000fe200078e0007 */
[----:B------:R-:W-:Y:S06]  /*24f0*/  BRA `(.L_x_36) ;  /* 0x0000000000187947 */ /* 0x000fec0003800000 */
.L_x_35:
[----:B------:R-:W-:Y:S01]  /*2500*/  MOV R8, R16 ;  /* 0x0000001000087202 */ /* 0x000fe20000000f00 */
[----:B------:R-:W-:Y:S01]  /*2510*/  IMAD.MOV.U32 R6, RZ, RZ, R18 ;  /* 0x000000ffff067224 */ /* 0x000fe200078e0012 */
[----:B------:R-:W-:-:S07]  /*2520*/  MOV R2, 0x2540 ;  /* 0x0000254000027802 */ /* 0x000fce0000000f00 */
[----:B------:R-:W-:Y:S05]  /*2530*/  CALL.REL.NOINC `($__internal_0_$__cuda_sm20_div_u64) ;  /* 0x0000000000807944 */ /* 0x000fea0003c00000 */
[----:B------:R-:W-:Y:S01]  /*2540*/  IMAD.MOV.U32 R2, RZ, RZ, R6 ;  /* 0x000000ffff027224 */ /* 0x000fe200078e0006 */
[----:B------:R-:W-:-:S07]  /*2550*/  MOV R11, R7 ;  /* 0x00000007000b7202 */ /* 0x000fce0000000f00 */
.L_x_36:
[----:B------:R-:W-:Y:S05]  /*2560*/  BSYNC.RECONVERGENT B1 ;  /* 0x0000000000017941 */ /* 0x000fea0003800200 */
.L_x_34:
[-C--:B------:R-:W-:Y:S02]  /*2570*/  IMAD R5, R11, R4.reuse, RZ ;  /* 0x000000040b057224 */ /* 0x080fe400078e02ff */
[----:B------:R-:W-:-:S04]  /*2580*/  IMAD.WIDE.U32 R6, R2, R4, RZ ;  /* 0x0000000402067225 */ /* 0x000fc800078e00ff */
[----:B------:R-:W-:Y:S01]  /*2590*/  IMAD R5, R3, R2, R5 ;  /* 0x0000000203057224 */ /* 0x000fe200078e0205 */
[----:B------:R-:W-:-:S03]  /*25a0*/  ISETP.GT.U32.AND P0, PT, R6, R0, PT ;  /* 0x000000000600720c */ /* 0x000fc60003f04070 */
[----:B------:R-:W-:-:S05]  /*25b0*/  IMAD.IADD R10, R7, 0x1, R5 ;  /* 0x00000001070a7824 */ /* 0x000fca00078e0205 */
[----:B------:R-:W-:-:S13]  /*25c0*/  ISETP.GT.U32.AND.EX P0, PT, R10, R13, PT, P0 ;  /* 0x0000000d0a00720c */ /* 0x000fda0003f04100 */
[----:B------:R-:W-:Y:S05]  /*25d0*/  @P0 BRA `(.L_x_33) ;  /* 0x00000000003c0947 */ /* 0x000fea0003800000 */
[----:B------:R-:W-:-:S07]  /*25e0*/  IMAD.MOV.U32 R8, RZ, RZ, R6 ;  /* 0x000000ffff087224 */ /* 0x000fce00078e0006 */
.L_x_37:
[----:B------:R-:W-:Y:S01]  /*25f0*/  IADD3 R6, P0, PT, R8, UR6, RZ ;  /* 0x0000000608067c10 */ /* 0x000fe2000ff1e0ff */
[-C--:B------:R-:W-:Y:S01]  /*2600*/  IMAD R8, R3, R2.reuse, RZ ;  /* 0x0000000203087224 */ /* 0x080fe200078e02ff */
[----:B------:R-:W-:Y:S02]  /*2610*/  MOV R5, R3 ;  /* 0x0000000300057202 */ /* 0x000fe40000000f00 */
[----:B------:R-:W-:Y:S01]  /*2620*/  IADD3.X R7, PT, PT, R10, UR7, RZ, P0, !PT ;  /* 0x000000070a077c10 */ /* 0x000fe200087fe4ff */
[C---:B------:R-:W-:Y:S02]  /*2630*/  IMAD R19, R4.reuse, R11, R8 ;  /* 0x0000000b04137224 */ /* 0x040fe400078e0208 */
[----:B------:R-:W-:Y:S01]  /*2640*/  IMAD.WIDE.U32 R8, R4, R2, R4 ;  /* 0x0000000204087225 */ /* 0x000fe200078e0004 */
[----:B------:R-:W-:Y:S01]  /*2650*/  IADD3 R2, P1, PT, R2, 0x1, RZ ;  /* 0x0000000102027810 */ /* 0x000fe20007f3e0ff */
[----:B------:R0:W-:Y:S02]  /*2660*/  STG.E.U8 desc[UR8][R6.64], RZ ;  /* 0x000000ff06007986 */ /* 0x0001e4000c101108 */
[----:B------:R-:W-:Y:S01]  /*2670*/  IMAD.IADD R10, R9, 0x1, R19 ;  /* 0x00000001090a7824 */ /* 0x000fe200078e0213 */
[----:B------:R-:W-:Y:S01]  /*2680*/  ISETP.GT.U32.AND P0, PT, R8, R0, PT ;  /* 0x000000000800720c */ /* 0x000fe20003f04070 */
[----:B------:R-:W-:-:S03]  /*2690*/  IMAD.X R5, RZ, RZ, R11, P1 ;  /* 0x000000ffff057224 */ /* 0x000fc600008e060b */
[----:B------:R-:W-:Y:S02]  /*26a0*/  ISETP.GT.U32.AND.EX P0, PT, R10, R13, PT, P0 ;  /* 0x0000000d0a00720c */ /* 0x000fe40003f04100 */
[----:B------:R-:W-:-:S11]  /*26b0*/  MOV R11, R5 ;  /* 0x00000005000b7202 */ /* 0x000fd60000000f00 */
[----:B0-----:R-:W-:Y:S05]  /*26c0*/  @!P0 BRA `(.L_x_37) ;  /* 0xfffffffc00c88947 */ /* 0x001fea000383ffff */
.L_x_33:
[----:B------:R-:W-:Y:S05]  /*26d0*/  BSYNC.RECONVERGENT B0 ;  /* 0x0000000000007941 */ /* 0x000fea0003800200 */
.L_x_32:
[----:B------:R-:W-:-:S05]  /*26e0*/  IADD3 R4, P0, PT, R4, 0x1, RZ ;  /* 0x0000000104047810 */ /* 0x000fca0007f1e0ff */
[----:B------:R-:W-:Y:S01]  /*26f0*/  IMAD.X R3, RZ, RZ, R3, P0 ;  /* 0x000000ffff037224 */ /* 0x000fe200000e0603 */
[----:B------:R-:W-:-:S04]  /*2700*/  ISETP.GT.U32.AND P0, PT, R14, R4, PT ;  /* 0x000000040e00720c */ /* 0x000fc80003f04070 */
[----:B------:R-:W-:-:S13]  /*2710*/  ISETP.GT.U32.AND.EX P0, PT, R15, R3, PT, P0 ;  /* 0x000000030f00720c */ /* 0x000fda0003f04100 */
[----:B------:R-:W-:Y:S05]  /*2720*/  @P0 BRA `(.L_x_38) ;  /* 0xfffffffc00000947 */ /* 0x000fea000383ffff */
[----:B------:R-:W-:Y:S05]  /*2730*/  EXIT ;  /* 0x000000000000794d */ /* 0x000fea0003800000 */
        .weak           $__internal_0_$__cuda_sm20_div_u64
        .type           $__internal_0_$__cuda_sm20_div_u64,@function
        .size           $__internal_0_$__cuda_sm20_div_u64,(.L_x_40 - $__internal_0_$__cuda_sm20_div_u64)
$__internal_0_$__cuda_sm20_div_u64:
[----:B------:R-:W-:Y:S01]  /*2740*/  MOV R24, R4 ;  /* 0x0000000400187202 */ /* 0x000fe20000000f00 */
[----:B------:R-:W-:-:S04]  /*2750*/  IMAD.MOV.U32 R25, RZ, RZ, R3 ;  /* 0x000000ffff197224 */ /* 0x000fc800078e0003 */
[----:B------:R-:W0:Y:S08]  /*2760*/  I2F.U64.RP R5, R24 ;  /* 0x0000001800057312 */ /* 0x000e300000309000 */
[----:B0-----:R-:W0:Y:S02]  /*2770*/  MUFU.RCP R9, R5 ;  /* 0x0000000500097308 */ /* 0x001e240000001000 */
[----:B0-----:R-:W-:-:S06]  /*2780*/  IADD3 R9, PT, PT, R9, 0x1ffffffe, RZ ;  /* 0x1ffffffe09097810 */ /* 0x001fcc0007ffe0ff */
[----:B------:R-:W0:Y:S02]  /*2790*/  F2I.U64.TRUNC R22, R9 ;  /* 0x0000000900167311 */ /* 0x000e24000020d800 */
[----:B0-----:R-:W-:Y:S01]  /*27a0*/  IMAD.WIDE.U32 R10, R22, R4, RZ ;  /* 0x00000004160a7225 */ /* 0x001fe200078e00ff */
[----:B------:R-:W-:-:S03]  /*27b0*/  MOV R21, R22 ;  /* 0x0000001600157202 */ /* 0x000fc60000000f00 */
[C---:B------:R-:W-:Y:S01]  /*27c0*/  IMAD R7, R22.reuse, R3, R11 ;  /* 0x0000000316077224 */ /* 0x040fe200078e020b */
[----:B------:R-:W-:Y:S01]  /*27d0*/  IADD3 R10, P0, PT, RZ, -R10, RZ ;  /* 0x8000000aff0a7210 */ /* 0x000fe20007f1e0ff */
[----:B------:R-:W-:Y:S02]  /*27e0*/  HFMA2 R11, -RZ, RZ, 0, 0 ;  /* 0x00000000ff0b7431 */ /* 0x000fe400000001ff */
[----:B------:R-:W-:Y:S02]  /*27f0*/  IMAD R7, R23, R4, R7 ;  /* 0x0000000417077224 */ /* 0x000fe400078e0207 */
[----:B------:R-:W-:-:S04]  /*2800*/  IMAD.HI.U32 R20, R22, R10, RZ ;  /* 0x0000000a16147227 */ /* 0x000fc800078e00ff */
[----:B------:R-:W-:-:S04]  /*2810*/  IMAD.X R7, RZ, RZ, ~R7, P0 ;  /* 0x000000ffff077224 */ /* 0x000fc800000e0e07 */
[----:B------:R-:W-:-:S04]  /*2820*/  IMAD.WIDE.U32 R20, P0, R22, R7, R20 ;  /* 0x0000000716147225 */ /* 0x000fc80007800014 */
[C---:B------:R-:W-:Y:S02]  /*2830*/  IMAD R5, R23.reuse, R7, RZ ;  /* 0x0000000717057224 */ /* 0x040fe400078e02ff */
[----:B------:R-:W-:-:S04]  /*2840*/  IMAD.HI.U32 R10, P1, R23, R10, R20 ;  /* 0x0000000a170a7227 */ /* 0x000fc80007820014 */
[----:B------:R-:W-:Y:S01]  /*2850*/  IMAD.HI.U32 R7, R23, R7, RZ ;  /* 0x0000000717077227 */ /* 0x000fe200078e00ff */
[----:B------:R-:W-:-:S03]  /*2860*/  IADD3 R21, P2, PT, R5, R10, RZ ;  /* 0x0000000a05157210 */ /* 0x000fc60007f5e0ff */
[----:B------:R-:W-:Y:S02]  /*2870*/  IMAD.X R5, R7, 0x1, R23, P0 ;  /* 0x0000000107057824 */ /* 0x000fe400000e0617 */
[----:B------:R-:W-:-:S03]  /*2880*/  IMAD.WIDE.U32 R22, R21, R4, RZ ;  /* 0x0000000415167225 */ /* 0x000fc600078e00ff */
[----:B------:R-:W-:Y:S01]  /*2890*/  IADD3.X R5, PT, PT, RZ, RZ, R5, P2, P1 ;  /* 0x000000ffff057210 */ /* 0x000fe200017e2405 */
[----:B------:R-:W-:Y:S01]  /*28a0*/  IMAD R10, R21, R3, R23 ;  /* 0x00000003150a7224 */ /* 0x000fe200078e0217 */
[----:B------:R-:W-:-:S03]  /*28b0*/  IADD3 R12, P0, PT, RZ, -R22, RZ ;  /* 0x80000016ff0c7210 */ /* 0x000fc60007f1e0ff */
[----:B------:R-:W-:Y:S02]  /*28c0*/  IMAD R10, R5, R4, R10 ;  /* 0x00000004050a7224 */ /* 0x000fe400078e020a */
[----:B------:R-:W-:-:S03]  /*28d0*/  IMAD.HI.U32 R20, R21, R12, RZ ;  /* 0x0000000c15147227 */ /* 0x000fc600078e00ff */
[----:B------:R-:W-:-:S05]  /*28e0*/  IADD3.X R10, PT, PT, RZ, ~R10, RZ, P0, !PT ;  /* 0x8000000aff0a7210 */ /* 0x000fca00007fe4ff */
[----:B------:R-:W-:-:S04]  /*28f0*/  IMAD.WIDE.U32 R20, P0, R21, R10, R20 ;  /* 0x0000000a15147225 */ /* 0x000fc80007800014 */
[C---:B------:R-:W-:Y:S02]  /*2900*/  IMAD R7, R5.reuse, R10, RZ ;  /* 0x0000000a05077224 */ /* 0x040fe400078e02ff */
[----:B------:R-:W-:-:S04]  /*2910*/  IMAD.HI.U32 R12, P1, R5, R12, R20 ;  /* 0x0000000c050c7227 */ /* 0x000fc80007820014 */
[----:B------:R-:W-:Y:S01]  /*2920*/  IMAD.HI.U32 R10, R5, R10, RZ ;  /* 0x0000000a050a7227 */ /* 0x000fe200078e00ff */
[----:B------:R-:W-:-:S03]  /*2930*/  IADD3 R7, P2, PT, R7, R12, RZ ;  /* 0x0000000c07077210 */ /* 0x000fc60007f5e0ff */
[----:B------:R-:W-:Y:S02]  /*2940*/  IMAD.X R5, R10, 0x1, R5, P0 ;  /* 0x000000010a057824 */ /* 0x000fe400000e0605 */
[----:B------:R-:W-:-:S03]  /*2950*/  IMAD.HI.U32 R10, R7, R8, RZ ;  /* 0x00000008070a7227 */ /* 0x000fc600078e00ff */
[----:B------:R-:W-:Y:S01]  /*2960*/  IADD3.X R5, PT, PT, RZ, RZ, R5, P2, P1 ;  /* 0x000000ffff057210 */ /* 0x000fe200017e2405 */
[----:B------:R-:W-:-:S04]  /*2970*/  IMAD.WIDE.U32 R10, R7, R6, R10 ;  /* 0x00000006070a7225 */ /* 0x000fc800078e000a */
[C---:B------:R-:W-:Y:S02]  /*2980*/  IMAD R7, R5.reuse, R6, RZ ;  /* 0x0000000605077224 */ /* 0x040fe400078e02ff */
[----:B------:R-:W-:-:S04]  /*2990*/  IMAD.HI.U32 R10, P0, R5, R8, R10 ;  /* 0x00000008050a7227 */ /* 0x000fc8000780000a */
[----:B------:R-:W-:Y:S01]  /*29a0*/  IMAD.HI.U32 R9, R5, R6, RZ ;  /* 0x0000000605097227 */ /* 0x000fe200078e00ff */
[----:B------:R-:W-:-:S03]  /*29b0*/  IADD3 R5, P1, PT, R7, R10, RZ ;  /* 0x0000000a07057210 */ /* 0x000fc60007f3e0ff */
[----:B------:R-:W-:Y:S02]  /*29c0*/  IMAD.X R7, RZ, RZ, R9, P0 ;  /* 0x000000ffff077224 */ /* 0x000fe400000e0609 */
[----:B------:R-:W-:-:S03]  /*29d0*/  IMAD.WIDE.U32 R20, R5, R4, RZ ;  /* 0x0000000405147225 */ /* 0x000fc600078e00ff */
[----:B------:R-:W-:Y:S01]  /*29e0*/  IADD3.X R7, PT, PT, RZ, R7, RZ, P1, !PT ;  /* 0x00000007ff077210 */ /* 0x000fe20000ffe4ff */
[----:B------:R-:W-:Y:S01]  /*29f0*/  IMAD R10, R5, R3, R21 ;  /* 0x00000003050a7224 */ /* 0x000fe200078e0215 */
[----:B------:R-:W-:-:S03]  /*2a00*/  IADD3 R9, P1, PT, -R20, R8, RZ ;  /* 0x0000000814097210 */ /* 0x000fc60007f3e1ff */
[-C--:B------:R-:W-:Y:S01]  /*2a10*/  IMAD R11, R7, R4.reuse, R10 ;  /* 0x00000004070b7224 */ /* 0x080fe200078e020a */
[----:B------:R-:W-:Y:S02]  /*2a20*/  ISETP.GE.U32.AND P0, PT, R9, R4, PT ;  /* 0x000000040900720c */ /* 0x000fe40003f06070 */
[----:B------:R-:W-:Y:S01]  /*2a30*/  IADD3 R12, P2, PT, -R4, R9, RZ ;  /* 0x00000009040c7210 */ /* 0x000fe20007f5e1ff */
[----:B------:R-:W-:Y:S01]  /*2a40*/  IMAD.X R6, R6, 0x1, ~R11, P1 ;  /* 0x0000000106067824 */ /* 0x000fe200008e0e0b */
[----:B------:R-:W-:-:S04]  /*2a50*/  IADD3 R8, P1, PT, R5, 0x1, RZ ;  /* 0x0000000105087810 */ /* 0x000fc80007f3e0ff */
[----:B------:R-:W-:Y:S01]  /*2a60*/  ISETP.GE.U32.AND.EX P0, PT, R6, R3, PT, P0 ;  /* 0x000000030600720c */ /* 0x000fe20003f06100 */
[----:B------:R-:W-:Y:S01]  /*2a70*/  IMAD.X R10, RZ, RZ, R7, P1 ;  /* 0x000000ffff0a7224 */ /* 0x000fe200008e0607 */
[-C--:B------:R-:W-:Y:S02]  /*2a80*/  IADD3.X R11, PT, PT, ~R3, R6.reuse, RZ, P2, !PT ;  /* 0x00000006030b7210 */ /* 0x080fe400017fe5ff */
[----:B------:R-:W-:Y:S02]  /*2a90*/  SEL R9, R12, R9, P0 ;  /* 0x000000090c097207 */ /* 0x000fe40000000000 */
[----:B------:R-:W-:Y:S02]  /*2aa0*/  SEL R8, R8, R5, P0 ;  /* 0x0000000508087207 */ /* 0x000fe40000000000 */
[----:B------:R-:W-:Y:S02]  /*2ab0*/  SEL R6, R11, R6, P0 ;  /* 0x000000060b067207 */ /* 0x000fe40000000000 */
[----:B------:R-:W-:-:S02]  /*2ac0*/  SEL R10, R10, R7, P0 ;  /* 0x000000070a0a7207 */ /* 0x000fc40000000000 */
[----:B------:R-:W-:Y:S02]  /*2ad0*/  ISETP.GE.U32.AND P0, PT, R9, R4, PT ;  /* 0x000000040900720c */ /* 0x000fe40003f06070 */
[----:B------:R-:W-:Y:S02]  /*2ae0*/  IADD3 R5, P2, PT, R8, 0x1, RZ ;  /* 0x0000000108057810 */ /* 0x000fe40007f5e0ff */
[----:B------:R-:W-:Y:S02]  /*2af0*/  ISETP.GE.U32.AND.EX P0, PT, R6, R3, PT, P0 ;  /* 0x000000030600720c */ /* 0x000fe40003f06100 */
[----:B------:R-:W-:Y:S02]  /*2b00*/  ISETP.NE.U32.AND P1, PT, R4, RZ, PT ;  /* 0x000000ff0400720c */ /* 0x000fe40003f25070 */
[----:B------:R-:W-:Y:S02]  /*2b10*/  IADD3.X R7, PT, PT, RZ, R10, RZ, P2, !PT ;  /* 0x0000000aff077210 */ /* 0x000fe400017fe4ff */
[----:B------:R-:W-:Y:S01]  /*2b20*/  SEL R5, R5, R8, P0 ;  /* 0x0000000805057207 */ /* 0x000fe20000000000 */
[----:B------:R-:W-:Y:S01]  /*2b30*/  IMAD.MOV.U32 R8, RZ, RZ, R2 ;  /* 0x000000ffff087224 */ /* 0x000fe200078e0002 */
[----:B------:R-:W-:-:S02]  /*2b40*/  MOV R9, 0x0 ;  /* 0x0000000000097802 */ /* 0x000fc40000000f00 */
[----:B------:R-:W-:Y:S02]  /*2b50*/  ISETP.NE.AND.EX P1, PT, R3, RZ, PT, P1 ;  /* 0x000000ff0300720c */ /* 0x000fe40003f25310 */
[----:B------:R-:W-:Y:S02]  /*2b60*/  SEL R7, R7, R10, P0 ;  /* 0x0000000a07077207 */ /* 0x000fe40000000000 */
[----:B------:R-:W-:Y:S02]  /*2b70*/  SEL R6, R5, 0xffffffff, P1 ;  /* 0xffffffff05067807 */ /* 0x000fe40000800000 */
[----:B------:R-:W-:Y:S01]  /*2b80*/  SEL R7, R7, 0xffffffff, P1 ;  /* 0xffffffff07077807 */ /* 0x000fe20000800000 */
[----:B------:R-:W-:Y:S06]  /*2b90*/  RET.REL.NODEC R8 `(_Z19parallelSieveKernelyyPb) ;  /* 0xffffffd408187950 */ /* 0x000fec0003c3ffff */
.L_x_39:
[----:B------:R-:W-:-:S00]  /*2ba0*/  BRA `(.L_x_39) ;  /* 0xfffffffc00fc7947 */ /* 0x000fc0000383ffff */
[----:B------:R-:W-:-:S00]  /*2bb0*/  NOP ;  /* 0x0000000000007918 */ /* 0x000fc00000000000 */
        /* <DEDUP_REMOVED lines=12> */
.L_x_40:


//--------------------- .nv.shared._Z19parallelSieveKernelyyPb --------------------------
	.section	.nv.shared._Z19parallelSieveKernelyyPb,"aw",@nobits
	.sectionflags	@""
.nv.shared._Z19parallelSieveKernelyyPb:
	.zero		49024


//--------------------- .nv.shared.reserved.0     --------------------------
	.section	.nv.shared.reserved.0,"aw",@nobits
	.weak		__nv_reservedSMEM_offset_0_alias
	.size		__nv_reservedSMEM_offset_0_alias, 0, 64
	.other		__nv_reservedSMEM_offset_0_alias,@"STO_CUDA_RESERVED_SHARED STV_DEFAULT"
__nv_reservedSMEM_offset_0_alias:
	.zero		0
	.zero		64


//--------------------- .nv.constant0._Z19parallelSieveKernelyyPb --------------------------
	.section	.nv.constant0._Z19parallelSieveKernelyyPb,"a",@progbits
	.sectionflags	@""
	.align	4
.nv.constant0._Z19parallelSieveKernelyyPb:
	.zero		920


//--------------------- SYMBOLS --------------------------

	.type		.nv.reservedSmem.offset0,@object
	.size		.nv.reservedSmem.offset0,0x4
	.type		.nv.reservedSmem.cap,@object
	.size		.nv.reservedSmem.cap,0x4
